	.target	sm_90a

	.elftype	@"ET_EXEC"


//--------------------- .note.nv.tkinfo           --------------------------
	.section	.note.nv.tkinfo,"",@"SHT_NOTE"
	.sectionflags	@"SHF_NOTE_NV_TKINFO"
	.tkinfo
        /*0018*/ 	.word	0x00000002
        /*0030*/ 	.string	""
        /*0030*/ 	.string	"ptxas"
        /*0030*/ 	.string	"Cuda compilation tools, release 13.0, V13.0.88"
        /*0030*/ 	.string	"Build cuda_13.0.r13.0/compiler.36424714_0"
        /*0030*/ 	.string	"-arch sm_90a -m 64 "



//--------------------- .note.nv.cuinfo           --------------------------
	.section	.note.nv.cuinfo,"",@"SHT_NOTE"
	.sectionflags	@"SHF_NOTE_NV_CUINFO"
        /*0018*/ 	.short	0x0002
        /*001a*/ 	.short	0x005a
        /*001c*/ 	.short	0x0082
	.zero		2


//--------------------- .nv.info                  --------------------------
	.section	.nv.info,"",@"SHT_CUDA_INFO"
	.align	4


	//----- nvinfo : EIATTR_REGCOUNT
	.align		4
        /*0000*/ 	.byte	0x04, 0x2f
        /*0002*/ 	.short	(.L_15 - .L_14)
	.align		4
.L_14:
        /*0004*/ 	.word	index@(_ZN7cutlass13device_kernelINS_4fmha6kernel13FmhaKernelTmaINS1_10collective15FmhaMainloopTmaINS_10bfloat16_tEfN4cute5tupleIJNS7_1CILi64EEENS9_ILi128EEESA_EEENS4_13DefaultFusionEJEEENS4_15FmhaFwdEpilogueIS6_fNS8_IJSA_SA_SB_EEEEEJEEEEEvNT_6ParamsE)
        /*0008*/ 	.word	0x00000080


	//----- nvinfo : EIATTR_FRAME_SIZE
	.align		4
.L_15:
        /*000c*/ 	.byte	0x04, 0x11
        /*000e*/ 	.short	(.L_17 - .L_16)
	.align		4
.L_16:
        /*0010*/ 	.word	index@($__internal_0_$__cuda_sm20_rcp_rn_f32_slowpath)
        /*0014*/ 	.word	0x00000000


	//----- nvinfo : EIATTR_FRAME_SIZE
	.align		4
.L_17:
        /*0018*/ 	.byte	0x04, 0x11
        /*001a*/ 	.short	(.L_19 - .L_18)
	.align		4
.L_18:
        /*001c*/ 	.word	index@(_ZN7cutlass13device_kernelINS_4fmha6kernel13FmhaKernelTmaINS1_10collective15FmhaMainloopTmaINS_10bfloat16_tEfN4cute5tupleIJNS7_1CILi64EEENS9_ILi128EEESA_EEENS4_13DefaultFusionEJEEENS4_15FmhaFwdEpilogueIS6_fNS8_IJSA_SA_SB_EEEEEJEEEEEvNT_6ParamsE)
        /*0020*/ 	.word	0x00000000


	//----- nvinfo : EIATTR_MIN_STACK_SIZE
	.align		4
.L_19:
        /*0024*/ 	.byte	0x04, 0x12
        /*0026*/ 	.short	(.L_21 - .L_20)
	.align		4
.L_20:
        /*0028*/ 	.word	index@(_ZN7cutlass13device_kernelINS_4fmha6kernel13FmhaKernelTmaINS1_10collective15FmhaMainloopTmaINS_10bfloat16_tEfN4cute5tupleIJNS7_1CILi64EEENS9_ILi128EEESA_EEENS4_13DefaultFusionEJEEENS4_15FmhaFwdEpilogueIS6_fNS8_IJSA_SA_SB_EEEEEJEEEEEvNT_6ParamsE)
        /*002c*/ 	.word	0x00000000
.L_21:


//--------------------- .nv.compat                --------------------------
	.section	.nv.compat,"",@"SHT_CUDA_COMPAT_INFO"
	.align	4
        /*0000*/ 	.byte	0x02, 0x09, 0x01, 0x00, 0x02, 0x02, 0x04, 0x00, 0x02, 0x05, 0x05, 0x00, 0x03, 0x07, 0x01, 0x01
        /*0010*/ 	.byte	0x02, 0x03, 0x01, 0x00, 0x02, 0x06, 0x01, 0x00, 0x04, 0x0b, 0x08, 0x00, 0x00, 0x00, 0x00, 0x00
        /*0020*/ 	.byte	0x00, 0x00, 0x00, 0x00


//--------------------- .nv.info._ZN7cutlass13device_kernelINS_4fmha6kernel13FmhaKernelTmaINS1_10collective15FmhaMainloopTmaINS_10bfloat16_tEfN4cute5tupleIJNS7_1CILi64EEENS9_ILi128EEESA_EEENS4_13DefaultFusionEJEEENS4_15FmhaFwdEpilogueIS6_fNS8_IJSA_SA_SB_EEEEEJEEEEEvNT_6ParamsE --------------------------
	.section	.nv.info._ZN7cutlass13device_kernelINS_4fmha6kernel13FmhaKernelTmaINS1_10collective15FmhaMainloopTmaINS_10bfloat16_tEfN4cute5tupleIJNS7_1CILi64EEENS9_ILi128EEESA_EEENS4_13DefaultFusionEJEEENS4_15FmhaFwdEpilogueIS6_fNS8_IJSA_SA_SB_EEEEEJEEEEEvNT_6ParamsE,"",@"SHT_CUDA_INFO"
	.sectionflags	@""
	.align	4


	//----- nvinfo : EIATTR_CUDA_API_VERSION
	.align		4
        /*0000*/ 	.byte	0x04, 0x37
        /*0002*/ 	.short	(.L_23 - .L_22)
.L_22:
        /*0004*/ 	.word	0x00000082


	//----- nvinfo : EIATTR_KPARAM_INFO
	.align		4
.L_23:
        /*0008*/ 	.byte	0x04, 0x17
        /*000a*/ 	.short	(.L_25 - .L_24)
.L_24:
        /*000c*/ 	.word	0x00000000
        /*0010*/ 	.short	0x0000
        /*0012*/ 	.short	0x0070
        /*0014*/ 	.byte	0x00, 0xf0, 0x01, 0x20


	//----- nvinfo : EIATTR_SPARSE_MMA_MASK
	.align		4
.L_25:
        /*0018*/ 	.byte	0x03, 0x50
        /*001a*/ 	.short	0x0000


	//----- nvinfo : EIATTR_MAXREG_COUNT
	.align		4
        /*001c*/ 	.byte	0x03, 0x1b
        /*001e*/ 	.short	0x00ff


	//----- nvinfo : EIATTR_NUM_BARRIERS
	.align		4
        /*0020*/ 	.byte	0x02, 0x4c
        /*0022*/ 	.byte	0x02
	.zero		1


	//----- nvinfo : EIATTR_EXTERNS
	.align		4
        /*0024*/ 	.byte	0x04, 0x0f
        /*0026*/ 	.short	(.L_27 - .L_26)


	//   ....[0]....
	.align		4
.L_26:
        /*0028*/ 	.word	index@(__assertfail)


	//----- nvinfo : EIATTR_MERCURY_ISA_VERSION
	.align		4
.L_27:
        /*002c*/ 	.byte	0x03, 0x5f
        /*002e*/ 	.short	0x0101


	//----- nvinfo : EIATTR_COOP_GROUP_MASK_REGIDS
	.align		4
        /*0030*/ 	.byte	0x04, 0x29
        /*0032*/ 	.short	(.L_29 - .L_28)


	//   ....[0]....
.L_28:
        /*0034*/ 	.word	0xffffffff


	//   ....[1]....
        /*0038*/ 	.word	0xffffffff


	//   ....[2]....
        /*003c*/ 	.word	0xffffffff


	//   ....[3]....
        /*0040*/ 	.word	0xffffffff


	//   ....[4]....
        /*0044*/ 	.word	0xffffffff


	//   ....[5]....
        /*0048*/ 	.word	0xffffffff


	//   ....[6]....
        /*004c*/ 	.word	0xffffffff


	//   ....[7]....
        /*0050*/ 	.word	0xffffffff


	//   ....[8]....
        /*0054*/ 	.word	0xffffffff


	//   ....[9]....
        /*0058*/ 	.word	0xffffffff


	//   ....[10]....
        /*005c*/ 	.word	0xffffffff


	//   ....[11]....
        /*0060*/ 	.word	0xffffffff


	//   ....[12]....
        /*0064*/ 	.word	0xffffffff


	//   ....[13]....
        /*0068*/ 	.word	0xffffffff


	//   ....[14]....
        /*006c*/ 	.word	0xffffffff


	//   ....[15]....
        /*0070*/ 	.word	0xffffffff


	//   ....[16]....
        /*0074*/ 	.word	0xffffffff


	//----- nvinfo : EIATTR_COOP_GROUP_INSTR_OFFSETS
	.align		4
.L_29:
        /*0078*/ 	.byte	0x04, 0x28
        /*007a*/ 	.short	(.L_31 - .L_30)


	//   ....[0]....
.L_30:
        /*007c*/ 	.word	0x00000050


	//   ....[1]....
        /*0080*/ 	.word	0x00000140


	//   ....[2]....
        /*0084*/ 	.word	0x00000270


	//   ....[3]....
        /*0088*/ 	.word	0x00000410


	//   ....[4]....
        /*008c*/ 	.word	0x00000570


	//   ....[5]....
        /*0090*/ 	.word	0x00001810


	//   ....[6]....
        /*0094*/ 	.word	0x00001820


	//   ....[7]....
        /*0098*/ 	.word	0x00001850


	//   ....[8]....
        /*009c*/ 	.word	0x00001860


	//   ....[9]....
        /*00a0*/ 	.word	0x00003f10


	//   ....[10]....
        /*00a4*/ 	.word	0x00003f40


	//   ....[11]....
        /*00a8*/ 	.word	0x00003f80


	//   ....[12]....
        /*00ac*/ 	.word	0x00003f90


	//   ....[13]....
        /*00b0*/ 	.word	0x00006460


	//   ....[14]....
        /*00b4*/ 	.word	0x00006490


	//   ....[15]....
        /*00b8*/ 	.word	0x000064e0


	//   ....[16]....
        /*00bc*/ 	.word	0x00006500


	//----- nvinfo : EIATTR_SYSCALL_OFFSETS
	.align		4
.L_31:
        /*00c0*/ 	.byte	0x04, 0x46
        /*00c2*/ 	.short	(.L_33 - .L_32)


	//   ....[0]....
.L_32:
        /*00c4*/ 	.word	0x00006e50


	//   ....[1]....
        /*00c8*/ 	.word	0x00006f70


	//----- nvinfo : EIATTR_MBARRIER_INSTR_OFFSETS
	.align		4
.L_33:
        /*00cc*/ 	.byte	0x04, 0x39
        /*00ce*/ 	.short	(.L_35 - .L_34)


	//   ....[0]....
.L_34:
        /*00d0*/ 	.word	0x00000240
        /*00d4*/ 	.word	0x000000ff
        /*00d8*/ 	.word	0x00012040
        /*00dc*/ 	.short	0x0100
        /*00de*/ 	.byte	0x08
	.zero		1


	//   ....[1]....
        /*00e0*/ 	.word	0x00000250
        /*00e4*/ 	.word	0x000000ff
        /*00e8*/ 	.word	0x00012048
        /*00ec*/ 	.short	0x0100
        /*00ee*/ 	.byte	0x08
	.zero		1


	//   ....[2]....
        /*00f0*/ 	.word	0x00000380
        /*00f4*/ 	.word	0x000000ff
        /*00f8*/ 	.word	0x00012000
        /*00fc*/ 	.short	0x0100
        /*00fe*/ 	.byte	0x08
	.zero		1


	//   ....[3]....
        /*0100*/ 	.word	0x00000390
        /*0104*/ 	.word	0x000000ff
        /*0108*/ 	.word	0x00012020
        /*010c*/ 	.short	0x0100
        /*010e*/ 	.byte	0x08
	.zero		1


	//   ....[4]....
        /*0110*/ 	.word	0x000003a0
        /*0114*/ 	.word	0x000000ff
        /*0118*/ 	.word	0x00012008
        /*011c*/ 	.short	0x0100
        /*011e*/ 	.byte	0x08
	.zero		1


	//   ....[5]....
        /*0120*/ 	.word	0x000003b0
        /*0124*/ 	.word	0x000000ff
        /*0128*/ 	.word	0x00012028
        /*012c*/ 	.short	0x0100
        /*012e*/ 	.byte	0x08
	.zero		1


	//   ....[6]....
        /*0130*/ 	.word	0x000003c0
        /*0134*/ 	.word	0x000000ff
        /*0138*/ 	.word	0x00012010
        /*013c*/ 	.short	0x0100
        /*013e*/ 	.byte	0x08
	.zero		1


	//   ....[7]....
        /*0140*/ 	.word	0x000003d0
        /*0144*/ 	.word	0x000000ff
        /*0148*/ 	.word	0x00012030
        /*014c*/ 	.short	0x0100
        /*014e*/ 	.byte	0x08
	.zero		1


	//   ....[8]....
        /*0150*/ 	.word	0x000003e0
        /*0154*/ 	.word	0x000000ff
        /*0158*/ 	.word	0x00012018
        /*015c*/ 	.short	0x0100
        /*015e*/ 	.byte	0x08
	.zero		1


	//   ....[9]....
        /*0160*/ 	.word	0x000003f0
        /*0164*/ 	.word	0x000000ff
        /*0168*/ 	.word	0x00012038
        /*016c*/ 	.short	0x0100
        /*016e*/ 	.byte	0x08
	.zero		1


	//   ....[10]....
        /*0170*/ 	.word	0x00000520
        /*0174*/ 	.word	0x000000ff
        /*0178*/ 	.word	0x00012050
        /*017c*/ 	.short	0x0100
        /*017e*/ 	.byte	0x08
	.zero		1


	//   ....[11]....
        /*0180*/ 	.word	0x00000530
        /*0184*/ 	.word	0x000000ff
        /*0188*/ 	.word	0x00012060
        /*018c*/ 	.short	0x0100
        /*018e*/ 	.byte	0x08
	.zero		1


	//   ....[12]....
        /*0190*/ 	.word	0x00000540
        /*0194*/ 	.word	0x000000ff
        /*0198*/ 	.word	0x00012058
        /*019c*/ 	.short	0x0100
        /*019e*/ 	.byte	0x08
	.zero		1


	//   ....[13]....
        /*01a0*/ 	.word	0x00000550
        /*01a4*/ 	.word	0x000000ff
        /*01a8*/ 	.word	0x00012068
        /*01ac*/ 	.short	0x0100
        /*01ae*/ 	.byte	0x08
	.zero		1


	//   ....[14]....
        /*01b0*/ 	.word	0x00000690
        /*01b4*/ 	.word	0x00000003
        /*01b8*/ 	.word	0x00012048
        /*01bc*/ 	.short	0x010a
        /*01be*/ 	.byte	0x3f
	.zero		1


	//   ....[15]....
        /*01c0*/ 	.word	0x00000950
        /*01c4*/ 	.word	0x00000003
        /*01c8*/ 	.word	0x00012020
        /*01cc*/ 	.short	0x010a
        /*01ce*/ 	.byte	0x3f
	.zero		1


	//   ....[16]....
        /*01d0*/ 	.word	0x00000b00
        /*01d4*/ 	.word	0x00000000
        /*01d8*/ 	.word	0x00012020
        /*01dc*/ 	.short	0x010a
        /*01de*/ 	.byte	0x3f
	.zero		1


	//   ....[17]....
        /*01e0*/ 	.word	0x00000d20
        /*01e4*/ 	.word	0x00000002
        /*01e8*/ 	.word	0x00012020
        /*01ec*/ 	.short	0x010a
        /*01ee*/ 	.byte	0x3f
	.zero		1


	//   ....[18]....
        /*01f0*/ 	.word	0x00000f30
        /*01f4*/ 	.word	0x00000003
        /*01f8*/ 	.word	0x00012020
        /*01fc*/ 	.short	0x010a
        /*01fe*/ 	.byte	0x3f
	.zero		1


	//   ....[19]....
        /*0200*/ 	.word	0x00001160
        /*0204*/ 	.word	0x00000002
        /*0208*/ 	.word	0x00012040
        /*020c*/ 	.short	0x010a
        /*020e*/ 	.byte	0x3f
	.zero		1


	//   ....[20]....
        /*0210*/ 	.word	0x00001180
        /*0214*/ 	.word	0x00000002
        /*0218*/ 	.word	0x00012000
        /*021c*/ 	.short	0x010a
        /*021e*/ 	.byte	0x3f
	.zero		1


	//   ....[21]....
        /*0220*/ 	.word	0x00001430
        /*0224*/ 	.word	0x00000002
        /*0228*/ 	.word	0x00012008
        /*022c*/ 	.short	0x010a
        /*022e*/ 	.byte	0x3f
	.zero		1


	//   ....[22]....
        /*0230*/ 	.word	0x000035b0
        /*0234*/ 	.word	0x00000018
        /*0238*/ 	.word	0x00000000
        /*023c*/ 	.short	0x0101
        /*023e*/ 	.byte	0x3f
	.zero		1


	//   ....[23]....
        /*0240*/ 	.word	0x00003670
        /*0244*/ 	.word	0x00000003
        /*0248*/ 	.word	0x00012000
        /*024c*/ 	.short	0x010a
        /*024e*/ 	.byte	0x3f
	.zero		1


	//   ....[24]....
        /*0250*/ 	.word	0x000038d0
        /*0254*/ 	.word	0x00000000
        /*0258*/ 	.word	0x00012020
        /*025c*/ 	.short	0x010a
        /*025e*/ 	.byte	0x3f
	.zero		1


	//   ....[25]....
        /*0260*/ 	.word	0x00003f50
        /*0264*/ 	.word	0x0000007b
        /*0268*/ 	.word	0x00000000
        /*026c*/ 	.short	0x0101
        /*026e*/ 	.byte	0x3f
	.zero		1


	//   ....[26]....
        /*0270*/ 	.word	0x00004010
        /*0274*/ 	.word	0x00000017
        /*0278*/ 	.word	0x00012000
        /*027c*/ 	.short	0x010a
        /*027e*/ 	.byte	0x3f
	.zero		1


	//   ....[27]....
        /*0280*/ 	.word	0x00006100
        /*0284*/ 	.word	0x0000000c
        /*0288*/ 	.word	0x00000000
        /*028c*/ 	.short	0x0101
        /*028e*/ 	.byte	0x3f
	.zero		1


	//   ....[28]....
        /*0290*/ 	.word	0x00006180
        /*0294*/ 	.word	0x0000000c
        /*0298*/ 	.word	0x00012020
        /*029c*/ 	.short	0x010a
        /*029e*/ 	.byte	0x3f
	.zero		1


	//   ....[29]....
        /*02a0*/ 	.word	0x00007750
        /*02a4*/ 	.word	0x00000003
        /*02a8*/ 	.word	0x00012048
        /*02ac*/ 	.short	0x010a
        /*02ae*/ 	.byte	0x3f
	.zero		1


	//   ....[30]....
        /*02b0*/ 	.word	0x000077a0
        /*02b4*/ 	.word	0x00000003
        /*02b8*/ 	.word	0x00012020
        /*02bc*/ 	.short	0x010a
        /*02be*/ 	.byte	0x3f
	.zero		1


	//   ....[31]....
        /*02c0*/ 	.word	0x000077f0
        /*02c4*/ 	.word	0x00000000
        /*02c8*/ 	.word	0x00012020
        /*02cc*/ 	.short	0x010a
        /*02ce*/ 	.byte	0x3f
	.zero		1


	//   ....[32]....
        /*02d0*/ 	.word	0x00007840
        /*02d4*/ 	.word	0x00000002
        /*02d8*/ 	.word	0x00012020
        /*02dc*/ 	.short	0x010a
        /*02de*/ 	.byte	0x3f
	.zero		1


	//   ....[33]....
        /*02e0*/ 	.word	0x00007890
        /*02e4*/ 	.word	0x00000003
        /*02e8*/ 	.word	0x00012020
        /*02ec*/ 	.short	0x010a
        /*02ee*/ 	.byte	0x3f
	.zero		1


	//   ....[34]....
        /*02f0*/ 	.word	0x000078e0
        /*02f4*/ 	.word	0x00000002
        /*02f8*/ 	.word	0x00012040
        /*02fc*/ 	.short	0x010a
        /*02fe*/ 	.byte	0x3f
	.zero		1


	//   ....[35]....
        /*0300*/ 	.word	0x00007930
        /*0304*/ 	.word	0x00000002
        /*0308*/ 	.word	0x00012000
        /*030c*/ 	.short	0x010a
        /*030e*/ 	.byte	0x3f
	.zero		1


	//   ....[36]....
        /*0310*/ 	.word	0x00007980
        /*0314*/ 	.word	0x00000002
        /*0318*/ 	.word	0x00012008
        /*031c*/ 	.short	0x010a
        /*031e*/ 	.byte	0x3f
	.zero		1


	//   ....[37]....
        /*0320*/ 	.word	0x000079d0
        /*0324*/ 	.word	0x00000003
        /*0328*/ 	.word	0x00012000
        /*032c*/ 	.short	0x010a
        /*032e*/ 	.byte	0x3f
	.zero		1


	//   ....[38]....
        /*0330*/ 	.word	0x00007a20
        /*0334*/ 	.word	0x00000000
        /*0338*/ 	.word	0x00012020
        /*033c*/ 	.short	0x010a
        /*033e*/ 	.byte	0x3f
	.zero		1


	//   ....[39]....
        /*0340*/ 	.word	0x00007a70
        /*0344*/ 	.word	0x00000017
        /*0348*/ 	.word	0x00012000
        /*034c*/ 	.short	0x010a
        /*034e*/ 	.byte	0x3f
	.zero		1


	//   ....[40]....
        /*0350*/ 	.word	0x00007ac0
        /*0354*/ 	.word	0x0000000c
        /*0358*/ 	.word	0x00012020
        /*035c*/ 	.short	0x010a
        /*035e*/ 	.byte	0x3f
	.zero		1


	//----- nvinfo : EIATTR_NUM_MBARRIERS
	.align		4
.L_35:
        /*0360*/ 	.byte	0x03, 0x38
        /*0362*/ 	.short	0x000e


	//----- nvinfo : EIATTR_EXIT_INSTR_OFFSETS
	.align		4
        /*0364*/ 	.byte	0x04, 0x1c
        /*0366*/ 	.short	(.L_37 - .L_36)


	//   ....[0]....
.L_36:
        /*0368*/ 	.word	0x00007740


	//----- nvinfo : EIATTR_MAX_THREADS
	.align		4
.L_37:
        /*036c*/ 	.byte	0x04, 0x05
        /*036e*/ 	.short	(.L_39 - .L_38)
.L_38:
        /*0370*/ 	.word	0x00000080
        /*0374*/ 	.word	0x00000001
        /*0378*/ 	.word	0x00000001


	//----- nvinfo : EIATTR_CRS_STACK_SIZE
	.align		4
.L_39:
        /*037c*/ 	.byte	0x04, 0x1e
        /*037e*/ 	.short	(.L_41 - .L_40)
.L_40:
        /*0380*/ 	.word	0x00000000


	//----- nvinfo : EIATTR_CBANK_PARAM_SIZE
	.align		4
.L_41:
        /*0384*/ 	.byte	0x03, 0x19
        /*0386*/ 	.short	0x0870


	//----- nvinfo : EIATTR_PARAM_CBANK
	.align		4
        /*0388*/ 	.byte	0x04, 0x0a
        /*038a*/ 	.short	(.L_43 - .L_42)
	.align		4
.L_42:
        /*038c*/ 	.word	index@(.nv.constant0._ZN7cutlass13device_kernelINS_4fmha6kernel13FmhaKernelTmaINS1_10collective15FmhaMainloopTmaINS_10bfloat16_tEfN4cute5tupleIJNS7_1CILi64EEENS9_ILi128EEESA_EEENS4_13DefaultFusionEJEEENS4_15FmhaFwdEpilogueIS6_fNS8_IJSA_SA_SB_EEEEEJEEEEEvNT_6ParamsE)
        /*0390*/ 	.short	0x0210
        /*0392*/ 	.short	0x0870


	//----- nvinfo : EIATTR_SW_WAR
	.align		4
.L_43:
        /*0394*/ 	.byte	0x04, 0x36
        /*0396*/ 	.short	(.L_45 - .L_44)
.L_44:
        /*0398*/ 	.word	0x00000008
.L_45:


//--------------------- .nv.callgraph             --------------------------
	.section	.nv.callgraph,"",@"SHT_CUDA_CALLGRAPH"
	.align	4
	.sectionentsize	8
	.align		4
        /*0000*/ 	.word	0x00000000
	.align		4
        /*0004*/ 	.word	0xffffffff
	.align		4
        /*0008*/ 	.word	index@(_ZN7cutlass13device_kernelINS_4fmha6kernel13FmhaKernelTmaINS1_10collective15FmhaMainloopTmaINS_10bfloat16_tEfN4cute5tupleIJNS7_1CILi64EEENS9_ILi128EEESA_EEENS4_13DefaultFusionEJEEENS4_15FmhaFwdEpilogueIS6_fNS8_IJSA_SA_SB_EEEEEJEEEEEvNT_6ParamsE)
	.align		4
        /*000c*/ 	.word	index@(__assertfail)
	.align		4
        /*0010*/ 	.word	0x00000000
	.align		4
        /*0014*/ 	.word	0xfffffffe
	.align		4
        /*0018*/ 	.word	0x00000000
	.align		4
        /*001c*/ 	.word	0xfffffffd
	.align		4
        /*0020*/ 	.word	0x00000000
	.align		4
        /*0024*/ 	.word	0xfffffffc


//--------------------- .nv.constant4             --------------------------
	.section	.nv.constant4,"a",@progbits
	.align	8
	.align		8
.nv.constant4:
        /*0000*/ 	.dword	__assertfail
	.align		8
        /*0008*/ 	.dword	__unnamed_1
	.align		8
        /*0010*/ 	.dword	_ZN39_INTERNAL_d19d1ba6_4_k_cu_cc528caf_27864cuda3std3__45__cpo5beginE
	.align		8
        /*0018*/ 	.dword	_ZN39_INTERNAL_d19d1ba6_4_k_cu_cc528caf_27864cuda3std3__45__cpo3endE
	.align		8
        /*0020*/ 	.dword	_ZN39_INTERNAL_d19d1ba6_4_k_cu_cc528caf_27864cuda3std3__45__cpo6cbeginE
	.align		8
        /*0028*/ 	.dword	_ZN39_INTERNAL_d19d1ba6_4_k_cu_cc528caf_27864cuda3std3__45__cpo4cendE
	.align		8
        /*0030*/ 	.dword	_ZN39_INTERNAL_d19d1ba6_4_k_cu_cc528caf_27864cuda3std3__441_GLOBAL__N__d19d1ba6_4_k_cu_cc528caf_27866ignoreE
	.align		8
        /*0038*/ 	.dword	_ZN39_INTERNAL_d19d1ba6_4_k_cu_cc528caf_27864cuda3std3__419piecewise_constructE
	.align		8
        /*0040*/ 	.dword	_ZN39_INTERNAL_d19d1ba6_4_k_cu_cc528caf_27864cuda3std3__48in_placeE
	.align		8
        /*0048*/ 	.dword	_ZN39_INTERNAL_d19d1ba6_4_k_cu_cc528caf_27864cuda3std6ranges3__45__cpo4swapE
	.align		8
        /*0050*/ 	.dword	_ZN39_INTERNAL_d19d1ba6_4_k_cu_cc528caf_27864cuda3std6ranges3__45__cpo9iter_moveE
	.align		8
        /*0058*/ 	.dword	_ZN39_INTERNAL_d19d1ba6_4_k_cu_cc528caf_27864cute7productE
	.align		8
        /*0060*/ 	.dword	_ZN39_INTERNAL_d19d1ba6_4_k_cu_cc528caf_27864cute1_E
	.align		8
        /*0068*/ 	.dword	$str$23
	.align		8
        /*0070*/ 	.dword	$str$24


//--------------------- .text._ZN7cutlass13device_kernelINS_4fmha6kernel13FmhaKernelTmaINS1_10collective15FmhaMainloopTmaINS_10bfloat16_tEfN4cute5tupleIJNS7_1CILi64EEENS9_ILi128EEESA_EEENS4_13DefaultFusionEJEEENS4_15FmhaFwdEpilogueIS6_fNS8_IJSA_SA_SB_EEEEEJEEEEEvNT_6ParamsE --------------------------
	.section	.text._ZN7cutlass13device_kernelINS_4fmha6kernel13FmhaKernelTmaINS1_10collective15FmhaMainloopTmaINS_10bfloat16_tEfN4cute5tupleIJNS7_1CILi64EEENS9_ILi128EEESA_EEENS4_13DefaultFusionEJEEENS4_15FmhaFwdEpilogueIS6_fNS8_IJSA_SA_SB_EEEEEJEEEEEvNT_6ParamsE,"ax",@progbits
	.align	128
.text._ZN7cutlass13device_kernelINS_4fmha6kernel13FmhaKernelTmaINS1_10collective15FmhaMainloopTmaINS_10bfloat16_tEfN4cute5tupleIJNS7_1CILi64EEENS9_ILi128EEESA_EEENS4_13DefaultFusionEJEEENS4_15FmhaFwdEpilogueIS6_fNS8_IJSA_SA_SB_EEEEEJEEEEEvNT_6ParamsE:
        .type           _ZN7cutlass13device_kernelINS_4fmha6kernel13FmhaKernelTmaINS1_10collective15FmhaMainloopTmaINS_10bfloat16_tEfN4cute5tupleIJNS7_1CILi64EEENS9_ILi128EEESA_EEENS4_13DefaultFusionEJEEENS4_15FmhaFwdEpilogueIS6_fNS8_IJSA_SA_SB_EEEEEJEEEEEvNT_6ParamsE,@function
        .size           _ZN7cutlass13device_kernelINS_4fmha6kernel13FmhaKernelTmaINS1_10collective15FmhaMainloopTmaINS_10bfloat16_tEfN4cute5tupleIJNS7_1CILi64EEENS9_ILi128EEESA_EEENS4_13DefaultFusionEJEEENS4_15FmhaFwdEpilogueIS6_fNS8_IJSA_SA_SB_EEEEEJEEEEEvNT_6ParamsE,(.L_x_76 - _ZN7cutlass13device_kernelINS_4fmha6kernel13FmhaKernelTmaINS1_10collective15FmhaMainloopTmaINS_10bfloat16_tEfN4cute5tupleIJNS7_1CILi64EEENS9_ILi128EEESA_EEENS4_13DefaultFusionEJEEENS4_15FmhaFwdEpilogueIS6_fNS8_IJSA_SA_SB_EEEEEJEEEEEvNT_6ParamsE)
        .other          _ZN7cutlass13device_kernelINS_4fmha6kernel13FmhaKernelTmaINS1_10collective15FmhaMainloopTmaINS_10bfloat16_tEfN4cute5tupleIJNS7_1CILi64EEENS9_ILi128EEESA_EEENS4_13DefaultFusionEJEEENS4_15FmhaFwdEpilogueIS6_fNS8_IJSA_SA_SB_EEEEEJEEEEEvNT_6ParamsE,@"STO_CUDA_ENTRY STV_DEFAULT"
_ZN7cutlass13device_kernelINS_4fmha6kernel13FmhaKernelTmaINS1_10collective15FmhaMainloopTmaINS_10bfloat16_tEfN4cute5tupleIJNS7_1CILi64EEENS9_ILi128EEESA_EEENS4_13DefaultFusionEJEEENS4_15FmhaFwdEpilogueIS6_fNS8_IJSA_SA_SB_EEEEEJEEEEEvNT_6ParamsE:
[----:B------:R-:W1:Y:S01]  /*0000*/  LDC R1, c[0x0][0x28] ;  /* 0x00000a00ff017b82 */ /* 0x000e620000000800 */
[----:B------:R-:W2:Y:S01]  /*0010*/  S2R R10, SR_TID.X ;  /* 0x00000000000a7919 */ /* 0x000ea20000002100 */
[----:B------:R-:W-:Y:S01]  /*0020*/  ELECT P0, URZ, PT ;  /* 0x00000000003f782f */ /* 0x000fe20003800000 */
[----:B------:R-:W-:Y:S01]  /*0030*/  BSSY B0, `(.L_x_0) ;  /* 0x0000010000007945 */ /* 0x000fe20003800000 */
[----:B--2---:R-:W-:-:S05]  /*0040*/  SHF.R.U32.HI R9, RZ, 0x5, R10 ;  /* 0x00000005ff097819 */ /* 0x004fca000001160a */
[----:B------:R-:W2:Y:S02]  /*0050*/  SHFL.IDX PT, R0, R9, RZ, 0x1f ;  /* 0x00001fff09007589 */ /* 0x000ea400000e0000 */
[----:B--2---:R-:W-:-:S13]  /*0060*/  ISETP.NE.OR P0, PT, R0, RZ, !P0 ;  /* 0x000000ff0000720c */ /* 0x004fda0004705670 */
[----:B-1----:R-:W-:Y:S05]  /*0070*/  @P0 BRA `(.L_x_1) ;  /* 0x00000000002c0947 */ /* 0x002fea0003800000 */
[----:B------:R-:W-:Y:S02]  /*0080*/  ULDC.64 UR4, c[0x0][0x198] ;  /* 0x0000660000047ab9 */ /* 0x000fe40000000a00 */
[----:B------:R-:W-:Y:S02]  /*0090*/  UIADD3 UR6, UP0, UR4, 0xf0, URZ ;  /* 0x000000f004067890 */ /* 0x000fe4000ff1e03f */
[----:B------:R-:W-:Y:S02]  /*00a0*/  UIADD3 UR8, UP1, UR4, 0x1f0, URZ ;  /* 0x000001f004087890 */ /* 0x000fe4000ff3e03f */
[----:B------:R-:W-:Y:S02]  /*00b0*/  UIADD3 UR4, UP2, UR4, 0x2f0, URZ ;  /* 0x000002f004047890 */ /* 0x000fe4000ff5e03f */
[----:B------:R-:W-:Y:S02]  /*00c0*/  UIADD3.X UR7, URZ, UR5, URZ, UP0, !UPT ;  /* 0x000000053f077290 */ /* 0x000fe400087fe43f */
[----:B------:R-:W-:-:S02]  /*00d0*/  UIADD3.X UR9, URZ, UR5, URZ, UP1, !UPT ;  /* 0x000000053f097290 */ /* 0x000fc40008ffe43f */
[----:B------:R-:W-:-:S05]  /*00e0*/  UIADD3.X UR5, URZ, UR5, URZ, UP2, !UPT ;  /* 0x000000053f057290 */ /* 0x000fca00097fe43f */
[----:B------:R1:W-:Y:S02]  /*00f0*/  UTMACCTL.PF [UR6] ;  /* 0x00000000060079b9 */ /* 0x0003e40008040000 */
[----:B------:R1:W-:Y:S02]  /*0100*/  UTMACCTL.PF [UR8] ;  /* 0x00000000080079b9 */ /* 0x0003e40008040000 */
[----:B------:R1:W-:Y:S02]  /*0110*/  UTMACCTL.PF [UR4] ;  /* 0x00000000040079b9 */ /* 0x0003e40008040000 */
[----:B-1----:R-:W-:Y:S01]  /*0120*/  NOP ;  /* 0x0000000000007918 */ /* 0x002fe20000000000 */
.L_x_1:
[----:B------:R-:W-:Y:S05]  /*0130*/  BSYNC B0 ;  /* 0x0000000000007941 */ /* 0x000fea0003800000 */
.L_x_0:
[----:B------:R-:W1:Y:S02]  /*0140*/  SHFL.IDX PT, R0, R9, RZ, 0x1f ;  /* 0x00001fff09007589 */ /* 0x000e6400000e0000 */
[----:B-1----:R-:W-:-:S13]  /*0150*/  ISETP.NE.AND P0, PT, R0, RZ, PT ;  /* 0x000000ff0000720c */ /* 0x002fda0003f05270 */
[----:B------:R-:W-:Y:S05]  /*0160*/  @P0 BRA `(.L_x_2) ;  /* 0x0000000000400947 */ /* 0x000fea0003800000 */
[----:B------:R-:W1:Y:S01]  /*0170*/  S2UR UR8, SR_CgaCtaId ;  /* 0x00000000000879c3 */ /* 0x000e620000008800 */
[----:B------:R-:W-:Y:S01]  /*0180*/  UMOV UR4, 0x400 ;  /* 0x0000040000047882 */ /* 0x000fe20000000000 */
[----:B------:R-:W-:Y:S01]  /*0190*/  UMOV UR5, 0x1 ;  /* 0x0000000100057882 */ /* 0x000fe20000000000 */
[----:B------:R-:W-:Y:S01]  /*01a0*/  UMOV UR6, 0x80 ;  /* 0x0000008000067882 */ /* 0x000fe20000000000 */
[----:B------:R-:W-:Y:S01]  /*01b0*/  ELECT P0, URZ, PT ;  /* 0x00000000003f782f */ /* 0x000fe20003800000 */
[----:B------:R-:W-:-:S04]  /*01c0*/  UIADD3 UR6, -UR6, 0x100000, URZ ;  /* 0x0010000006067890 */ /* 0x000fc8000fffe13f */
[----:B------:R-:W-:Y:S02]  /*01d0*/  USHF.L.U32 UR7, UR6, 0xb, URZ ;  /* 0x0000000b06077899 */ /* 0x000fe4000800063f */
[----:B------:R-:W-:Y:S02]  /*01e0*/  USHF.L.U32 UR6, UR6, 0x1, URZ ;  /* 0x0000000106067899 */ /* 0x000fe4000800063f */
[----:B-1----:R-:W-:Y:S02]  /*01f0*/  ULEA UR8, UR8, UR4, 0x18 ;  /* 0x0000000408087291 */ /* 0x002fe4000f8ec03f */
[----:B------:R-:W-:-:S04]  /*0200*/  UIADD3 UR4, -UR5, 0x100000, URZ ;  /* 0x0010000005047890 */ /* 0x000fc8000fffe13f */
[----:B------:R-:W-:Y:S02]  /*0210*/  USHF.L.U32 UR5, UR4, 0xb, URZ ;  /* 0x0000000b04057899 */ /* 0x000fe4000800063f */
[----:B------:R-:W-:Y:S01]  /*0220*/  USHF.L.U32 UR4, UR4, 0x1, URZ ;  /* 0x0000000104047899 */ /* 0x000fe2000800063f */
[----:B------:R-:W1:Y:S11]  /*0230*/  FENCE.VIEW.ASYNC.S ;  /* 0x00000000000073c6 */ /* 0x000e760000000000 */
[----:B-1----:R1:W2:Y:S01]  /*0240*/  SYNCS.EXCH.64 URZ, [UR8+0x12040], UR4 ;  /* 0x01204004083f75b2 */ /* 0x0022a20008000100 */
[----:B------:R1:W3:Y:S01]  /*0250*/  SYNCS.EXCH.64 URZ, [UR8+0x12048], UR6 ;  /* 0x01204806083f75b2 */ /* 0x0002e20008000100 */
[----:B------:R-:W-:Y:S01]  /*0260*/  NOP ;  /* 0x0000000000007918 */ /* 0x000fe20000000000 */
.L_x_2:
[----:B------:R-:W4:Y:S01]  /*0270*/  SHFL.IDX PT, R0, R9, RZ, 0x1f ;  /* 0x00001fff09007589 */ /* 0x000f2200000e0000 */
[----:B------:R-:W-:Y:S01]  /*0280*/  NOP ;  /* 0x0000000000007918 */ /* 0x000fe20000000000 */
[----:B----4-:R-:W-:-:S13]  /*0290*/  ISETP.NE.AND P0, PT, R0, RZ, PT ;  /* 0x000000ff0000720c */ /* 0x010fda0003f05270 */
[----:B------:R-:W-:Y:S05]  /*02a0*/  @P0 BRA `(.L_x_3) ;  /* 0x0000000000580947 */ /* 0x000fea0003800000 */
[----:B-1----:R-:W1:Y:S01]  /*02b0*/  S2UR UR5, SR_CgaCtaId ;  /* 0x00000000000579c3 */ /* 0x002e620000008800 */
[----:B------:R-:W-:Y:S01]  /*02c0*/  UMOV UR4, 0x400 ;  /* 0x0000040000047882 */ /* 0x000fe20000000000 */
[----:B------:R-:W-:Y:S01]  /*02d0*/  UMOV UR6, 0x1 ;  /* 0x0000000100067882 */ /* 0x000fe20000000000 */
[----:B------:R-:W-:Y:S01]  /*02e0*/  UMOV UR7, 0x80 ;  /* 0x0000008000077882 */ /* 0x000fe20000000000 */
[----:B------:R-:W-:Y:S01]  /*02f0*/  ELECT P0, URZ, PT ;  /* 0x00000000003f782f */ /* 0x000fe20003800000 */
[----:B-1----:R-:W-:Y:S02]  /*0300*/  ULEA UR8, UR5, UR4, 0x18 ;  /* 0x0000000405087291 */ /* 0x002fe4000f8ec03f */
[----:B------:R-:W-:-:S04]  /*0310*/  UIADD3 UR4, -UR6, 0x100000, URZ ;  /* 0x0010000006047890 */ /* 0x000fc8000fffe13f */
[----:B------:R-:W-:Y:S02]  /*0320*/  USHF.L.U32 UR5, UR4, 0xb, URZ ;  /* 0x0000000b04057899 */ /* 0x000fe4000800063f */
[----:B------:R-:W-:Y:S02]  /*0330*/  USHF.L.U32 UR4, UR4, 0x1, URZ ;  /* 0x0000000104047899 */ /* 0x000fe4000800063f */
[----:B------:R-:W-:-:S04]  /*0340*/  UIADD3 UR6, -UR7, 0x100000, URZ ;  /* 0x0010000007067890 */ /* 0x000fc8000fffe13f */
[----:B------:R-:W-:Y:S02]  /*0350*/  USHF.L.U32 UR7, UR6, 0xb, URZ ;  /* 0x0000000b06077899 */ /* 0x000fe4000800063f */
[----:B------:R-:W-:Y:S01]  /*0360*/  USHF.L.U32 UR6, UR6, 0x1, URZ ;  /* 0x0000000106067899 */ /* 0x000fe2000800063f */
[----:B------:R-:W1:Y:S03]  /*0370*/  FENCE.VIEW.ASYNC.S ;  /* 0x00000000000073c6 */ /* 0x000e660000000000 */
[----:B-1----:R4:W1:Y:S08]  /*0380*/  SYNCS.EXCH.64 URZ, [UR8+0x12000], UR4 ;  /* 0x01200004083f75b2 */ /* 0x0028700008000100 */
[----:B------:R4:W1:Y:S01]  /*0390*/  SYNCS.EXCH.64 URZ, [UR8+0x12020], UR6 ;  /* 0x01202006083f75b2 */ /* 0x0008620008000100 */
[----:B------:R4:W1:Y:S01]  /*03a0*/  SYNCS.EXCH.64 URZ, [UR8+0x12008], UR4 ;  /* 0x01200804083f75b2 */ /* 0x0008620008000100 */
[----:B------:R4:W1:Y:S01]  /*03b0*/  SYNCS.EXCH.64 URZ, [UR8+0x12028], UR6 ;  /* 0x01202806083f75b2 */ /* 0x0008620008000100 */
[----:B------:R4:W1:Y:S01]  /*03c0*/  SYNCS.EXCH.64 URZ, [UR8+0x12010], UR4 ;  /* 0x01201004083f75b2 */ /* 0x0008620008000100 */
[----:B------:R4:W1:Y:S01]  /*03d0*/  SYNCS.EXCH.64 URZ, [UR8+0x12030], UR6 ;  /* 0x01203006083f75b2 */ /* 0x0008620008000100 */
[----:B------:R4:W1:Y:S01]  /*03e0*/  SYNCS.EXCH.64 URZ, [UR8+0x12018], UR4 ;  /* 0x01201804083f75b2 */ /* 0x0008620008000100 */
[----:B------:R4:W1:Y:S02]  /*03f0*/  SYNCS.EXCH.64 URZ, [UR8+0x12038], UR6 ;  /* 0x01203806083f75b2 */ /* 0x0008640008000100 */
[----:B----4-:R-:W-:Y:S01]  /*0400*/  NOP ;  /* 0x0000000000007918 */ /* 0x010fe20000000000 */
.L_x_3:
        /* <DEDUP_REMOVED lines=20> */
[----:B------:R4:W1:Y:S02]  /*0550*/  SYNCS.EXCH.64 URZ, [UR8+0x12068], UR6 ;  /* 0x01206806083f75b2 */ /* 0x0008640008000100 */
[----:B----4-:R-:W-:Y:S01]  /*0560*/  NOP ;  /* 0x0000000000007918 */ /* 0x010fe20000000000 */
.L_x_4:
[----:B------:R-:W4:Y:S01]  /*0570*/  SHFL.IDX PT, R9, R9, RZ, 0x1f ;  /* 0x00001fff09097589 */ /* 0x000f2200000e0000 */
[----:B------:R-:W-:Y:S01]  /*0580*/  ELECT P0, URZ, PT ;  /* 0x00000000003f782f */ /* 0x000fe20003800000 */
[----:B------:R-:W-:Y:S01]  /*0590*/  NOP ;  /* 0x0000000000007918 */ /* 0x000fe20000000000 */
[----:B------:R-:W4:Y:S01]  /*05a0*/  S2UR UR36, SR_CTAID.Y ;  /* 0x00000000002479c3 */ /* 0x000f220000002600 */
[----:B------:R-:W-:Y:S01]  /*05b0*/  BSSY B0, `(.L_x_5) ;  /* 0x0000024000007945 */ /* 0x000fe20003800000 */
[----:B------:R-:W-:Y:S02]  /*05c0*/  MOV R8, RZ ;  /* 0x000000ff00087202 */ /* 0x000fe40000000f00 */
[----:B------:R-:W-:-:S04]  /*05d0*/  LOP3.LUT R16, R10, 0x7f, RZ, 0xc0, !PT ;  /* 0x0000007f0a107812 */ /* 0x000fc800078ec0ff */
[----:B------:R-:W4:Y:S08]  /*05e0*/  S2UR UR37, SR_CTAID.Z ;  /* 0x00000000002579c3 */ /* 0x000f300000002700 */
[----:B-123--:R-:W-:Y:S01]  /*05f0*/  BAR.SYNC.DEFER_BLOCKING 0x0 ;  /* 0x0000000000007b1d */ /* 0x00efe20000010000 */
[----:B----4-:R-:W-:-:S13]  /*0600*/  ISETP.EQ.AND P1, PT, R9, RZ, P0 ;  /* 0x000000ff0900720c */ /* 0x010fda0000722270 */
[----:B------:R-:W-:Y:S05]  /*0610*/  @!P1 BRA `(.L_x_6) ;  /* 0x0000000000749947 */ /* 0x000fea0003800000 */
[----:B------:R-:W1:Y:S01]  /*0620*/  S2R R3, SR_CgaCtaId ;  /* 0x0000000000037919 */ /* 0x000e620000008800 */
[----:B------:R-:W-:Y:S02]  /*0630*/  MOV R0, 0x400 ;  /* 0x0000040000007802 */ /* 0x000fe40000000f00 */
[----:B------:R-:W-:Y:S02]  /*0640*/  MOV R2, 0x1 ;  /* 0x0000000100027802 */ /* 0x000fe40000000f00 */
[----:B------:R-:W-:Y:S02]  /*0650*/  ISETP.NE.AND P3, PT, R16, RZ, PT ;  /* 0x000000ff1000720c */ /* 0x000fe40003f65270 */
[----:B------:R-:W-:Y:S02]  /*0660*/  SHF.L.U32 R2, R2, 0x1f, RZ ;  /* 0x0000001f02027819 */ /* 0x000fe400000006ff */
[----:B-1----:R-:W-:Y:S02]  /*0670*/  LEA R3, R3, R0, 0x18 ;  /* 0x0000000003037211 */ /* 0x002fe400078ec0ff */
[----:B------:R-:W1:Y:S02]  /*0680*/  S2R R0, SR_CTAID.X ;  /* 0x0000000000007919 */ /* 0x000e640000002500 */
[----:B------:R-:W2:Y:S02]  /*0690*/  SYNCS.PHASECHK.TRANS64.TRYWAIT P2, [R3+URZ+0x12048], R2 ;  /* 0x01204802030075a7 */ /* 0x000ea4000804017f */
[----:B-12---:R-:W-:Y:S05]  /*06a0*/  @!P2 BRA `(.L_x_7) ;  /* 0x000000700028a947 */ /* 0x006fea0003800000 */
.L_x_59:
[----:B------:R-:W-:Y:S01]  /*06b0*/  SHF.L.U32 R0, R0, 0x6, RZ ;  /* 0x0000000600007819 */ /* 0x000fe200000006ff */
[----:B------:R-:W-:Y:S06]  /*06c0*/  @P3 BRA `(.L_x_8) ;  /* 0x0000000000143947 */ /* 0x000fec0003800000 */
[----:B------:R-:W-:Y:S02]  /*06d0*/  LOP3.LUT P2, RZ, R10, 0x1f, RZ, 0xc0, !PT ;  /* 0x0000001f0aff7812 */ /* 0x000fe4000784c0ff */
[----:B-1----:R-:W-:-:S04]  /*06e0*/  MOV R2, 0x2000 ;  /* 0x0000200000027802 */ /* 0x002fc80000000f00 */
[----:B------:R2:W-:Y:S07]  /*06f0*/  SYNCS.ARRIVE.TRANS64 RZ, [R3+URZ+0x12040], R2 ;  /* 0x0120400203ff79a7 */ /* 0x0005ee000800003f */
[----:B------:R-:W-:Y:S05]  /*0700*/  @!P2 BRA `(.L_x_8) ;  /* 0x000000000004a947 */ /* 0x000fea0003800000 */
[----:B------:R-:W-:Y:S01]  /*0710*/  BPT.TRAP 0x1 ;  /* 0x000000040000795c */ /* 0x000fe20000300000 */
.L_x_8:
[----:B------:R-:W-:Y:S01]  /*0720*/  R2UR UR8, R3 ;  /* 0x00000000030872ca */ /* 0x000fe200000e0000 */
[----:B------:R-:W-:Y:S01]  /*0730*/  ULDC.64 UR4, c[0x0][0x198] ;  /* 0x0000660000047ab9 */ /* 0x000fe20000000a00 */
[----:B------:R-:W-:Y:S01]  /*0740*/  R2UR UR11, R0 ;  /* 0x00000000000b72ca */ /* 0x000fe200000e0000 */
[----:B------:R-:W-:Y:S01]  /*0750*/  UIADD3 UR4, UP0, UR4, 0xf0, URZ ;  /* 0x000000f004047890 */ /* 0x000fe2000ff1e03f */
[----:B------:R-:W-:Y:S01]  /*0760*/  UMOV UR6, 0x0 ;  /* 0x0000000000067882 */ /* 0x000fe20000000000 */
[----:B------:R-:W-:Y:S02]  /*0770*/  UMOV UR7, 0x10000000 ;  /* 0x1000000000077882 */ /* 0x000fe40000000000 */
[----:B------:R-:W-:Y:S01]  /*0780*/  UIADD3.X UR5, URZ, UR5, URZ, UP0, !UPT ;  /* 0x000000053f057290 */ /* 0x000fe200087fe43f */
[----:B------:R-:W-:Y:S01]  /*0790*/  UMOV UR10, URZ ;  /* 0x0000003f000a7c82 */ /* 0x000fe20008000000 */
[----:B------:R-:W-:Y:S01]  /*07a0*/  UMOV UR12, UR36 ;  /* 0x00000024000c7c82 */ /* 0x000fe20008000000 */
[----:B------:R-:W-:-:S03]  /*07b0*/  UMOV UR13, UR37 ;  /* 0x00000025000d7c82 */ /* 0x000fc60008000000 */
[----:B------:R-:W-:-:S09]  /*07c0*/  UIADD3 UR9, UR8, 0x12040, URZ ;  /* 0x0001204008097890 */ /* 0x000fd2000fffe03f */
[----:B------:R3:W-:Y:S02]  /*07d0*/  UTMALDG.4D [UR8], [UR4], desc[UR6] ;  /* 0x00000608040075b4 */ /* 0x0007e40008019000 */
[----:B---3--:R-:W-:Y:S01]  /*07e0*/  NOP ;  /* 0x0000000000007918 */ /* 0x008fe20000000000 */
.L_x_6:
[----:B------:R-:W-:Y:S05]  /*07f0*/  BSYNC B0 ;  /* 0x0000000000007941 */ /* 0x000fea0003800000 */
.L_x_5:
[----:B------:R-:W3:Y:S01]  /*0800*/  LDC R11, c[0x0][0x28c] ;  /* 0x0000a300ff0b7b82 */ /* 0x000ee20000000800 */
[----:B------:R-:W-:Y:S01]  /*0810*/  BSSY B0, `(.L_x_9) ;  /* 0x0000090000007945 */ /* 0x000fe20003800000 */
[----:B------:R-:W-:Y:S01]  /*0820*/  IMAD.MOV.U32 R6, RZ, RZ, 0x1 ;  /* 0x00000001ff067424 */ /* 0x000fe200078e00ff */
[----:B------:R-:W-:Y:S02]  /*0830*/  MOV R5, RZ ;  /* 0x000000ff00057202 */ /* 0x000fe40000000f00 */
[----:B---3--:R-:W-:-:S04]  /*0840*/  IADD3 R0, R11, 0x7f, RZ ;  /* 0x0000007f0b007810 */ /* 0x008fc80007ffe0ff */
[----:B-12---:R-:W-:-:S04]  /*0850*/  SHF.R.S32.HI R3, RZ, 0x1f, R0 ;  /* 0x0000001fff037819 */ /* 0x006fc80000011400 */
[----:B------:R-:W-:-:S04]  /*0860*/  LEA.HI R3, R3, R0, RZ, 0x7 ;  /* 0x0000000003037211 */ /* 0x000fc800078f38ff */
[----:B------:R-:W-:-:S04]  /*0870*/  SHF.R.S32.HI R13, RZ, 0x7, R3 ;  /* 0x00000007ff0d7819 */ /* 0x000fc80000011403 */
[----:B------:R-:W-:Y:S01]  /*0880*/  SHF.L.U32 R7, R13, 0x1, RZ ;  /* 0x000000010d077819 */ /* 0x000fe200000006ff */
[----:B------:R-:W-:Y:S06]  /*0890*/  @!P1 BRA `(.L_x_10) ;  /* 0x00000008001c9947 */ /* 0x000fec0003800000 */
[----:B------:R-:W-:Y:S02]  /*08a0*/  ISETP.GE.AND P1, PT, R11, 0x1, PT ;  /* 0x000000010b00780c */ /* 0x000fe40003f26270 */
[----:B------:R-:W-:Y:S02]  /*08b0*/  LOP3.LUT R4, R10, 0x1f, RZ, 0xc0, !PT ;  /* 0x0000001f0a047812 */ /* 0x000fe400078ec0ff */
[----:B------:R-:W-:Y:S02]  /*08c0*/  MOV R8, RZ ;  /* 0x000000ff00087202 */ /* 0x000fe40000000f00 */
[----:B------:R-:W-:-:S07]  /*08d0*/  MOV R5, RZ ;  /* 0x000000ff00057202 */ /* 0x000fce0000000f00 */
[----:B------:R-:W-:Y:S05]  /*08e0*/  @!P1 BRA `(.L_x_11) ;  /* 0x0000000000e49947 */ /* 0x000fea0003800000 */
[----:B------:R-:W1:Y:S01]  /*08f0*/  S2R R3, SR_CgaCtaId ;  /* 0x0000000000037919 */ /* 0x000e620000008800 */
[----:B------:R-:W-:Y:S02]  /*0900*/  MOV R0, 0x400 ;  /* 0x0000040000007802 */ /* 0x000fe40000000f00 */
[----:B------:R-:W-:Y:S02]  /*0910*/  MOV R2, 0x1 ;  /* 0x0000000100027802 */ /* 0x000fe40000000f00 */
[----:B------:R-:W-:Y:S02]  /*0920*/  ISETP.NE.AND P2, PT, R16, RZ, PT ;  /* 0x000000ff1000720c */ /* 0x000fe40003f45270 */
[----:B-1----:R-:W-:Y:S02]  /*0930*/  LEA R3, R3, R0, 0x18 ;  /* 0x0000000003037211 */ /* 0x002fe400078ec0ff */
[----:B------:R-:W-:-:S04]  /*0940*/  SHF.L.U32 R0, R2, 0x1f, RZ ;  /* 0x0000001f02007819 */ /* 0x000fc800000006ff */
[----:B------:R-:W1:Y:S02]  /*0950*/  SYNCS.PHASECHK.TRANS64.TRYWAIT P1, [R3+URZ+0x12020], R0 ;  /* 0x01202000030075a7 */ /* 0x000e64000802017f */
[----:B-1----:R-:W-:Y:S05]  /*0960*/  @!P1 BRA `(.L_x_12) ;  /* 0x0000006c008c9947 */ /* 0x002fea0003800000 */
.L_x_60:
[----:B------:R-:W-:Y:S01]  /*0970*/  IMAD.MOV.U32 R5, RZ, RZ, 0x1 ;  /* 0x00000001ff057424 */ /* 0x000fe200078e00ff */
[----:B------:R-:W-:Y:S06]  /*0980*/  @P2 BRA `(.L_x_13) ;  /* 0x0000000000142947 */ /* 0x000fec0003800000 */
[----:B------:R-:W-:Y:S02]  /*0990*/  ISETP.NE.AND P1, PT, R4, RZ, PT ;  /* 0x000000ff0400720c */ /* 0x000fe40003f25270 */
[----:B-1----:R-:W-:-:S04]  /*09a0*/  MOV R0, 0x4000 ;  /* 0x0000400000007802 */ /* 0x002fc80000000f00 */
[----:B------:R2:W-:Y:S07]  /*09b0*/  SYNCS.ARRIVE.TRANS64 RZ, [R3+URZ+0x12000], R0 ;  /* 0x0120000003ff79a7 */ /* 0x0005ee000800003f */
[----:B------:R-:W-:Y:S05]  /*09c0*/  @!P1 BRA `(.L_x_13) ;  /* 0x0000000000049947 */ /* 0x000fea0003800000 */
[----:B------:R-:W-:Y:S01]  /*09d0*/  BPT.TRAP 0x1 ;  /* 0x000000040000795c */ /* 0x000fe20000300000 */
.L_x_13:
[----:B------:R-:W3:Y:S01]  /*09e0*/  S2R R15, SR_CgaCtaId ;  /* 0x00000000000f7919 */ /* 0x000ee20000008800 */
[----:B------:R-:W-:Y:S01]  /*09f0*/  R2UR UR33, R3 ;  /* 0x00000000032172ca */ /* 0x000fe200000e0000 */
[----:B------:R-:W-:Y:S01]  /*0a00*/  ULDC.64 UR4, c[0x0][0x198] ;  /* 0x0000660000047ab9 */ /* 0x000fe20000000a00 */
[----:B-12---:R-:W-:Y:S01]  /*0a10*/  MOV R0, 0x400 ;  /* 0x0000040000007802 */ /* 0x006fe20000000f00 */
[----:B------:R-:W-:Y:S01]  /*0a20*/  UIADD3 UR4, UP0, UR4, 0x1f0, URZ ;  /* 0x000001f004047890 */ /* 0x000fe2000ff1e03f */
[----:B------:R-:W-:Y:S01]  /*0a30*/  MOV R3, 0x1 ;  /* 0x0000000100037802 */ /* 0x000fe20000000f00 */
[----:B------:R-:W-:Y:S01]  /*0a40*/  UMOV UR6, 0x0 ;  /* 0x0000000000067882 */ /* 0x000fe20000000000 */
[----:B------:R-:W-:Y:S01]  /*0a50*/  UMOV UR7, 0x10000000 ;  /* 0x1000000000077882 */ /* 0x000fe20000000000 */
[----:B------:R-:W-:Y:S01]  /*0a60*/  UIADD3.X UR5, URZ, UR5, URZ, UP0, !UPT ;  /* 0x000000053f057290 */ /* 0x000fe200087fe43f */
[----:B------:R-:W-:Y:S01]  /*0a70*/  SHF.L.U32 R3, R3, 0x1f, RZ ;  /* 0x0000001f03037819 */ /* 0x000fe200000006ff */
[----:B------:R-:W-:Y:S01]  /*0a80*/  UMOV UR34, URZ ;  /* 0x0000003f00227c82 */ /* 0x000fe20008000000 */
[----:B------:R-:W-:Y:S01]  /*0a90*/  UMOV UR35, URZ ;  /* 0x0000003f00237c82 */ /* 0x000fe20008000000 */
[----:B------:R-:W-:-:S02]  /*0aa0*/  ISETP.NE.AND P2, PT, R16, RZ, PT ;  /* 0x000000ff1000720c */ /* 0x000fc40003f45270 */
[----:B------:R-:W-:Y:S02]  /*0ab0*/  UIADD3 UR32, UR33, 0x2000, URZ ;  /* 0x0000200021207890 */ /* 0x000fe4000fffe03f */
[----:B------:R-:W-:-:S09]  /*0ac0*/  UIADD3 UR33, UR33, 0x12000, URZ ;  /* 0x0001200021217890 */ /* 0x000fd2000fffe03f */
[----:B------:R1:W-:Y:S01]  /*0ad0*/  UTMALDG.4D [UR32], [UR4], desc[UR6] ;  /* 0x00000620040075b4 */ /* 0x0003e20008019000 */
[----:B---3--:R-:W-:-:S04]  /*0ae0*/  LEA R2, R15, R0, 0x18 ;  /* 0x000000000f027211 */ /* 0x008fc800078ec0ff */
[----:B------:R-:W-:-:S04]  /*0af0*/  LEA R0, R5, R2, 0x3 ;  /* 0x0000000205007211 */ /* 0x000fc800078e18ff */
[----:B------:R-:W2:Y:S02]  /*0b00*/  SYNCS.PHASECHK.TRANS64.TRYWAIT P1, [R0+URZ+0x12020], R3 ;  /* 0x01202003000075a7 */ /* 0x000ea4000802017f */
[----:B-12---:R-:W-:Y:S05]  /*0b10*/  @!P1 BRA `(.L_x_14) ;  /* 0x0000006c00349947 */ /* 0x006fea0003800000 */
.L_x_61:
[----:B------:R-:W-:Y:S01]  /*0b20*/  MOV R8, 0x1 ;  /* 0x0000000100087802 */ /* 0x000fe20000000f00 */
[----:B------:R-:W-:Y:S06]  /*0b30*/  @P2 BRA `(.L_x_15) ;  /* 0x0000000000142947 */ /* 0x000fec0003800000 */
[----:B------:R-:W-:Y:S02]  /*0b40*/  ISETP.NE.AND P1, PT, R4, RZ, PT ;  /* 0x000000ff0400720c */ /* 0x000fe40003f25270 */
[----:B-1----:R-:W-:-:S04]  /*0b50*/  MOV R3, 0x4000 ;  /* 0x0000400000037802 */ /* 0x002fc80000000f00 */
[----:B------:R2:W-:Y:S07]  /*0b60*/  SYNCS.ARRIVE.TRANS64 RZ, [R0+URZ+0x12000], R3 ;  /* 0x0120000300ff79a7 */ /* 0x0005ee000800003f */
[----:B------:R-:W-:Y:S05]  /*0b70*/  @!P1 BRA `(.L_x_15) ;  /* 0x0000000000049947 */ /* 0x000fea0003800000 */
[----:B------:R-:W-:Y:S01]  /*0b80*/  BPT.TRAP 0x1 ;  /* 0x000000040000795c */ /* 0x000fe20000300000 */
.L_x_15:
[C---:B------:R-:W-:Y:S01]  /*0b90*/  IMAD R2, R5.reuse, 0x4000, R2 ;  /* 0x0000400005027824 */ /* 0x040fe200078e0202 */
[----:B------:R-:W-:Y:S01]  /*0ba0*/  R2UR UR33, R0 ;  /* 0x00000000002172ca */ /* 0x000fe200000e0000 */
[----:B------:R-:W-:Y:S01]  /*0bb0*/  ULDC.64 UR4, c[0x0][0x198] ;  /* 0x0000660000047ab9 */ /* 0x000fe20000000a00 */
[----:B------:R-:W-:Y:S01]  /*0bc0*/  UMOV UR6, 0x0 ;  /* 0x0000000000067882 */ /* 0x000fe20000000000 */
[----:B------:R-:W-:Y:S01]  /*0bd0*/  UIADD3 UR4, UP0, UR4, 0x2f0, URZ ;  /* 0x000002f004047890 */ /* 0x000fe2000ff1e03f */
[----:B------:R-:W-:Y:S01]  /*0be0*/  R2UR UR32, R2 ;  /* 0x00000000022072ca */ /* 0x000fe200000e0000 */
[----:B------:R-:W-:Y:S01]  /*0bf0*/  UMOV UR7, 0x10000000 ;  /* 0x1000000000077882 */ /* 0x000fe20000000000 */
[----:B------:R-:W-:Y:S01]  /*0c00*/  UMOV UR34, URZ ;  /* 0x0000003f00227c82 */ /* 0x000fe20008000000 */
[----:B------:R-:W-:Y:S01]  /*0c10*/  UIADD3.X UR5, URZ, UR5, URZ, UP0, !UPT ;  /* 0x000000053f057290 */ /* 0x000fe200087fe43f */
[----:B------:R-:W-:Y:S01]  /*0c20*/  IADD3 R5, R5, 0x1, RZ ;  /* 0x0000000105057810 */ /* 0x000fe20007ffe0ff */
[----:B------:R-:W-:-:S04]  /*0c30*/  UMOV UR35, URZ ;  /* 0x0000003f00237c82 */ /* 0x000fc80008000000 */
[----:B------:R-:W-:-:S04]  /*0c40*/  UIADD3 UR33, UR33, 0x12000, URZ ;  /* 0x0001200021217890 */ /* 0x000fc8000fffe03f */
[----:B------:R-:W-:-:S09]  /*0c50*/  UIADD3 UR32, UR32, 0x2000, URZ ;  /* 0x0000200020207890 */ /* 0x000fd2000fffe03f */
[----:B------:R3:W-:Y:S02]  /*0c60*/  UTMALDG.4D [UR32], [UR4], desc[UR6] ;  /* 0x00000620040075b4 */ /* 0x0007e40008019000 */
[----:B---3--:R-:W-:Y:S01]  /*0c70*/  NOP ;  /* 0x0000000000007918 */ /* 0x008fe20000000000 */
.L_x_11:
[----:B------:R-:W-:Y:S02]  /*0c80*/  ISETP.GE.AND P1, PT, R11, 0x81, PT ;  /* 0x000000810b00780c */ /* 0x000fe40003f26270 */
[----:B------:R-:W-:-:S11]  /*0c90*/  MOV R6, 0x1 ;  /* 0x0000000100067802 */ /* 0x000fd60000000f00 */
[----:B------:R-:W-:Y:S05]  /*0ca0*/  @!P1 BRA `(.L_x_16) ;  /* 0x0000000400149947 */ /* 0x000fea0003800000 */
[----:B-12---:R-:W1:Y:S01]  /*0cb0*/  S2R R3, SR_CgaCtaId ;  /* 0x0000000000037919 */ /* 0x006e620000008800 */
[----:B------:R-:W-:Y:S02]  /*0cc0*/  MOV R0, 0x400 ;  /* 0x0000040000007802 */ /* 0x000fe40000000f00 */
[----:B------:R-:W-:Y:S02]  /*0cd0*/  MOV R2, 0x1 ;  /* 0x0000000100027802 */ /* 0x000fe40000000f00 */
[----:B------:R-:W-:Y:S02]  /*0ce0*/  ISETP.NE.AND P2, PT, R16, RZ, PT ;  /* 0x000000ff1000720c */ /* 0x000fe40003f45270 */
[----:B-1----:R-:W-:Y:S02]  /*0cf0*/  LEA R0, R3, R0, 0x18 ;  /* 0x0000000003007211 */ /* 0x002fe400078ec0ff */
[----:B------:R-:W-:Y:S02]  /*0d00*/  SHF.L.U32 R3, R2, 0x1f, RZ ;  /* 0x0000001f02037819 */ /* 0x000fe400000006ff */
[----:B------:R-:W-:-:S04]  /*0d10*/  LEA R2, R5, R0, 0x3 ;  /* 0x0000000005027211 */ /* 0x000fc800078e18ff */
[----:B------:R-:W1:Y:S02]  /*0d20*/  SYNCS.PHASECHK.TRANS64.TRYWAIT P1, [R2+URZ+0x12020], R3 ;  /* 0x01202003020075a7 */ /* 0x000e64000802017f */
[----:B-1----:R-:W-:Y:S05]  /*0d30*/  @!P1 BRA `(.L_x_17) ;  /* 0x0000006800c09947 */ /* 0x002fea0003800000 */
.L_x_62:
[----:B------:R-:W-:Y:S05]  /*0d40*/  @P2 BRA `(.L_x_18) ;  /* 0x0000000000142947 */ /* 0x000fea0003800000 */
[----:B------:R-:W-:Y:S02]  /*0d50*/  ISETP.NE.AND P1, PT, R4, RZ, PT ;  /* 0x000000ff0400720c */ /* 0x000fe40003f25270 */
[----:B-1----:R-:W-:-:S04]  /*0d60*/  MOV R3, 0x4000 ;  /* 0x0000400000037802 */ /* 0x002fc80000000f00 */
[----:B------:R2:W-:Y:S07]  /*0d70*/  SYNCS.ARRIVE.TRANS64 RZ, [R2+URZ+0x12000], R3 ;  /* 0x0120000302ff79a7 */ /* 0x0005ee000800003f */
[----:B------:R-:W-:Y:S05]  /*0d80*/  @!P1 BRA `(.L_x_18) ;  /* 0x0000000000049947 */ /* 0x000fea0003800000 */
[----:B------:R-:W-:Y:S01]  /*0d90*/  BPT.TRAP 0x1 ;  /* 0x000000040000795c */ /* 0x000fe20000300000 */
.L_x_18:
[----:B-12---:R-:W1:Y:S01]  /*0da0*/  S2R R3, SR_CgaCtaId ;  /* 0x0000000000037919 */ /* 0x006e620000008800 */
[C---:B------:R-:W-:Y:S01]  /*0db0*/  IMAD R0, R5.reuse, 0x4000, R0 ;  /* 0x0000400005007824 */ /* 0x040fe200078e0200 */
[----:B------:R-:W-:Y:S01]  /*0dc0*/  R2UR UR35, R8 ;  /* 0x00000000082372ca */ /* 0x000fe200000e0000 */
[----:B------:R-:W-:Y:S01]  /*0dd0*/  ULDC.64 UR4, c[0x0][0x198] ;  /* 0x0000660000047ab9 */ /* 0x000fe20000000a00 */
[----:B------:R-:W-:Y:S01]  /*0de0*/  R2UR UR33, R2 ;  /* 0x00000000022172ca */ /* 0x000fe200000e0000 */
[----:B------:R-:W-:Y:S01]  /*0df0*/  UIADD3 UR4, UP0, UR4, 0x1f0, URZ ;  /* 0x000001f004047890 */ /* 0x000fe2000ff1e03f */
[----:B------:R-:W-:Y:S01]  /*0e00*/  R2UR UR32, R0 ;  /* 0x00000000002072ca */ /* 0x000fe200000e0000 */
[----:B------:R-:W-:Y:S01]  /*0e10*/  UMOV UR6, 0x0 ;  /* 0x0000000000067882 */ /* 0x000fe20000000000 */
[----:B------:R-:W-:Y:S01]  /*0e20*/  IADD3 R5, R5, 0x1, RZ ;  /* 0x0000000105057810 */ /* 0x000fe20007ffe0ff */
[----:B------:R-:W-:Y:S01]  /*0e30*/  UIADD3.X UR5, URZ, UR5, URZ, UP0, !UPT ;  /* 0x000000053f057290 */ /* 0x000fe200087fe43f */
[----:B------:R-:W-:Y:S01]  /*0e40*/  MOV R0, 0x400 ;  /* 0x0000040000007802 */ /* 0x000fe20000000f00 */
[----:B------:R-:W-:Y:S01]  /*0e50*/  UMOV UR7, 0x10000000 ;  /* 0x1000000000077882 */ /* 0x000fe20000000000 */
[C---:B------:R-:W-:Y:S01]  /*0e60*/  ISETP.NE.AND P2, PT, R5.reuse, 0x4, PT ;  /* 0x000000040500780c */ /* 0x040fe20003f45270 */
[----:B------:R-:W-:Y:S01]  /*0e70*/  UMOV UR34, URZ ;  /* 0x0000003f00227c82 */ /* 0x000fe20008000000 */
[C---:B------:R-:W-:Y:S01]  /*0e80*/  ISETP.NE.AND P1, PT, R5.reuse, 0x4, PT ;  /* 0x000000040500780c */ /* 0x040fe20003f25270 */
[----:B------:R-:W-:Y:S01]  /*0e90*/  USHF.L.U32 UR35, UR35, 0x7, URZ ;  /* 0x0000000723237899 */ /* 0x000fe2000800063f */
[----:B------:R-:W-:Y:S01]  /*0ea0*/  SEL R5, R5, RZ, P2 ;  /* 0x000000ff05057207 */ /* 0x000fe20001000000 */
[----:B------:R-:W-:Y:S01]  /*0eb0*/  UIADD3 UR33, UR33, 0x12000, URZ ;  /* 0x0001200021217890 */ /* 0x000fe2000fffe03f */
[----:B------:R-:W-:Y:S01]  /*0ec0*/  SEL R6, RZ, 0x1, !P1 ;  /* 0x00000001ff067807 */ /* 0x000fe20004800000 */
[----:B------:R-:W-:Y:S01]  /*0ed0*/  UIADD3 UR32, UR32, 0x2000, URZ ;  /* 0x0000200020207890 */ /* 0x000fe2000fffe03f */
[----:B------:R-:W-:-:S08]  /*0ee0*/  ISETP.NE.AND P2, PT, R16, RZ, PT ;  /* 0x000000ff1000720c */ /* 0x000fd00003f45270 */
[----:B------:R2:W-:Y:S01]  /*0ef0*/  UTMALDG.4D [UR32], [UR4], desc[UR6] ;  /* 0x00000620040075b4 */ /* 0x0005e20008019000 */
[----:B-1----:R-:W-:Y:S02]  /*0f00*/  LEA R2, R3, R0, 0x18 ;  /* 0x0000000003027211 */ /* 0x002fe400078ec0ff */
[----:B------:R-:W-:Y:S02]  /*0f10*/  SHF.L.U32 R0, R6, 0x1f, RZ ;  /* 0x0000001f06007819 */ /* 0x000fe400000006ff */
[----:B------:R-:W-:-:S04]  /*0f20*/  LEA R3, R5, R2, 0x3 ;  /* 0x0000000205037211 */ /* 0x000fc800078e18ff */
[----:B------:R-:W1:Y:S02]  /*0f30*/  SYNCS.PHASECHK.TRANS64.TRYWAIT P1, [R3+URZ+0x12020], R0 ;  /* 0x01202000030075a7 */ /* 0x000e64000802017f */
[----:B-12---:R-:W-:Y:S05]  /*0f40*/  @!P1 BRA `(.L_x_19) ;  /* 0x0000006800509947 */ /* 0x006fea0003800000 */
.L_x_63:
[----:B------:R-:W-:Y:S05]  /*0f50*/  @P2 BRA `(.L_x_20) ;  /* 0x0000000000142947 */ /* 0x000fea0003800000 */
[----:B------:R-:W-:Y:S02]  /*0f60*/  ISETP.NE.AND P1, PT, R4, RZ, PT ;  /* 0x000000ff0400720c */ /* 0x000fe40003f25270 */
[----:B-1----:R-:W-:-:S04]  /*0f70*/  MOV R0, 0x4000 ;  /* 0x0000400000007802 */ /* 0x002fc80000000f00 */
[----:B------:R2:W-:Y:S07]  /*0f80*/  SYNCS.ARRIVE.TRANS64 RZ, [R3+URZ+0x12000], R0 ;  /* 0x0120000003ff79a7 */ /* 0x0005ee000800003f */
[----:B------:R-:W-:Y:S05]  /*0f90*/  @!P1 BRA `(.L_x_20) ;  /* 0x0000000000049947 */ /* 0x000fea0003800000 */
[----:B------:R-:W-:Y:S01]  /*0fa0*/  BPT.TRAP 0x1 ;  /* 0x000000040000795c */ /* 0x000fe20000300000 */
.L_x_20:
[----:B------:R-:W-:Y:S01]  /*0fb0*/  LEA R2, R5, R2, 0xe ;  /* 0x0000000205027211 */ /* 0x000fe200078e70ff */
[----:B------:R-:W-:Y:S01]  /*0fc0*/  ULDC.64 UR4, c[0x0][0x198] ;  /* 0x0000660000047ab9 */ /* 0x000fe20000000a00 */
[----:B------:R-:W-:Y:S01]  /*0fd0*/  R2UR UR35, R8 ;  /* 0x00000000082372ca */ /* 0x000fe200000e0000 */
[----:B------:R-:W-:Y:S01]  /*0fe0*/  UIADD3 UR4, UP0, UR4, 0x2f0, URZ ;  /* 0x000002f004047890 */ /* 0x000fe2000ff1e03f */
[----:B------:R-:W-:Y:S01]  /*0ff0*/  R2UR UR33, R3 ;  /* 0x00000000032172ca */ /* 0x000fe200000e0000 */
[----:B------:R-:W-:Y:S01]  /*1000*/  UMOV UR6, 0x0 ;  /* 0x0000000000067882 */ /* 0x000fe20000000000 */
[----:B------:R-:W-:Y:S01]  /*1010*/  R2UR UR32, R2 ;  /* 0x00000000022072ca */ /* 0x000fe200000e0000 */
[----:B------:R-:W-:Y:S01]  /*1020*/  UIADD3.X UR5, URZ, UR5, URZ, UP0, !UPT ;  /* 0x000000053f057290 */ /* 0x000fe200087fe43f */
[----:B------:R-:W-:Y:S01]  /*1030*/  IADD3 R5, R5, 0x1, RZ ;  /* 0x0000000105057810 */ /* 0x000fe20007ffe0ff */
[----:B------:R-:W-:Y:S01]  /*1040*/  UMOV UR7, 0x10000000 ;  /* 0x1000000000077882 */ /* 0x000fe20000000000 */
[----:B------:R-:W-:Y:S01]  /*1050*/  UMOV UR34, URZ ;  /* 0x0000003f00227c82 */ /* 0x000fe20008000000 */
[----:B------:R-:W-:Y:S01]  /*1060*/  VIADD R8, R8, 0x1 ;  /* 0x0000000108087836 */ /* 0x000fe20000000000 */
[----:B------:R-:W-:-:S03]  /*1070*/  ISETP.NE.AND P1, PT, R5, 0x4, PT ;  /* 0x000000040500780c */ /* 0x000fc60003f25270 */
[----:B------:R-:W-:Y:S01]  /*1080*/  USHF.L.U32 UR35, UR35, 0x7, URZ ;  /* 0x0000000723237899 */ /* 0x000fe2000800063f */
[----:B-12---:R-:W-:Y:S01]  /*1090*/  SEL R3, RZ, 0x1, P1 ;  /* 0x00000001ff037807 */ /* 0x006fe20000800000 */
[----:B------:R-:W-:Y:S01]  /*10a0*/  UIADD3 UR33, UR33, 0x12000, URZ ;  /* 0x0001200021217890 */ /* 0x000fe2000fffe03f */
[----:B------:R-:W-:Y:S01]  /*10b0*/  SEL R5, R5, RZ, P1 ;  /* 0x000000ff05057207 */ /* 0x000fe20000800000 */
[----:B------:R-:W-:Y:S01]  /*10c0*/  UIADD3 UR32, UR32, 0x2000, URZ ;  /* 0x0000200020207890 */ /* 0x000fe2000fffe03f */
[----:B------:R-:W-:-:S08]  /*10d0*/  LOP3.LUT R6, R6, R3, RZ, 0x3c, !PT ;  /* 0x0000000306067212 */ /* 0x000fd000078e3cff */
[----:B------:R3:W-:Y:S02]  /*10e0*/  UTMALDG.4D [UR32], [UR4], desc[UR6] ;  /* 0x00000620040075b4 */ /* 0x0007e40008019000 */
[----:B---3--:R-:W-:Y:S01]  /*10f0*/  NOP ;  /* 0x0000000000007918 */ /* 0x008fe20000000000 */
.L_x_16:
[----:B------:R-:W-:-:S07]  /*1100*/  IADD3 R7, R7, -0x4, RZ ;  /* 0xfffffffc07077810 */ /* 0x000fce0007ffe0ff */
.L_x_10:
[----:B------:R-:W-:Y:S05]  /*1110*/  BSYNC B0 ;  /* 0x0000000000007941 */ /* 0x000fea0003800000 */
.L_x_9:
[----:B-12---:R-:W1:Y:S01]  /*1120*/  S2R R3, SR_CgaCtaId ;  /* 0x0000000000037919 */ /* 0x006e620000008800 */
[----:B------:R-:W-:Y:S02]  /*1130*/  MOV R2, 0x400 ;  /* 0x0000040000027802 */ /* 0x000fe40000000f00 */
[----:B------:R-:W-:Y:S02]  /*1140*/  SHF.L.U32 R23, RZ, 0x1f, RZ ;  /* 0x0000001fff177819 */ /* 0x000fe400000006ff */
[----:B-1----:R-:W-:-:S04]  /*1150*/  LEA R2, R3, R2, 0x18 ;  /* 0x0000000203027211 */ /* 0x002fc800078ec0ff */
[----:B------:R-:W1:Y:S02]  /*1160*/  SYNCS.PHASECHK.TRANS64.TRYWAIT P1, [R2+URZ+0x12040], R23 ;  /* 0x01204017020075a7 */ /* 0x000e64000802017f */
[----:B-1----:R-:W-:Y:S05]  /*1170*/  @!P1 BRA `(.L_x_21) ;  /* 0x0000006400d89947 */ /* 0x002fea0003800000 */
.L_x_64:
[----:B------:R-:W2:Y:S01]  /*1180*/  SYNCS.PHASECHK.TRANS64.TRYWAIT P1, [R2+URZ+0x12000], R23 ;  /* 0x01200017020075a7 */ /* 0x000ea2000802017f */
[----:B------:R-:W-:Y:S01]  /*1190*/  MOV R4, RZ ;  /* 0x000000ff00047202 */ /* 0x000fe20000000f00 */
[----:B--2---:R-:W-:Y:S06]  /*11a0*/  @!P1 BRA `(.L_x_22) ;  /* 0x0000006400e09947 */ /* 0x004fec0003800000 */
.L_x_65:
[----:B------:R-:W-:Y:S05]  /*11b0*/  WARPSYNC.ALL ;  /* 0x0000000000007948 */ /* 0x000fea0003800000 */
[C---:B------:R-:W-:Y:S01]  /*11c0*/  R2UR UR14, R2.reuse ;  /* 0x00000000020e72ca */ /* 0x040fe200000e0000 */
[----:B------:R-:W-:Y:S01]  /*11d0*/  WARPGROUP.ARRIVE ;  /* 0x00000000000079c5 */ /* 0x000fe20000000000 */
[----:B------:R-:W-:Y:S01]  /*11e0*/  R2UR UR4, R2 ;  /* 0x00000000020472ca */ /* 0x000fe200000e0000 */
[----:B------:R-:W-:Y:S01]  /*11f0*/  UMOV UR5, 0x40000040 ;  /* 0x4000004000057882 */ /* 0x000fe20000000000 */
[----:B------:R-:W-:Y:S01]  /*1200*/  UMOV UR7, 0x40000040 ;  /* 0x4000004000077882 */ /* 0x000fe20000000000 */
[----:B------:R-:W-:Y:S01]  /*1210*/  UMOV UR17, 0x40000040 ;  /* 0x4000004000117882 */ /* 0x000fe20000000000 */
[----:B------:R-:W-:Y:S01]  /*1220*/  UMOV UR19, 0x40000040 ;  /* 0x4000004000137882 */ /* 0x000fe20000000000 */
[----:B------:R-:W-:Y:S01]  /*1230*/  UMOV UR21, 0x40000040 ;  /* 0x4000004000157882 */ /* 0x000fe20000000000 */
[----:B------:R-:W-:Y:S01]  /*1240*/  UMOV UR23, 0x40000040 ;  /* 0x4000004000177882 */ /* 0x000fe20000000000 */
[----:B------:R-:W-:Y:S01]  /*1250*/  UMOV UR25, 0x40000040 ;  /* 0x4000004000197882 */ /* 0x000fe20000000000 */
[----:B------:R-:W-:-:S03]  /*1260*/  UMOV UR27, 0x40000040 ;  /* 0x40000040001b7882 */ /* 0x000fc60000000000 */
[----:B------:R-:W-:Y:S02]  /*1270*/  UIADD3 UR14, UR14, 0x2000, URZ ;  /* 0x000020000e0e7890 */ /* 0x000fe4000fffe03f */
[----:B------:R-:W-:Y:S02]  /*1280*/  USHF.R.U32.HI UR4, URZ, 0x4, UR4 ;  /* 0x000000043f047899 */ /* 0x000fe40008011604 */
[----:B------:R-:W-:Y:S02]  /*1290*/  USHF.R.U32.HI UR14, URZ, 0x4, UR14 ;  /* 0x000000043f0e7899 */ /* 0x000fe4000801160e */
[----:B------:R-:W-:Y:S02]  /*12a0*/  ULOP3.LUT UR4, UR4, 0x3fff, URZ, 0xc0, !UPT ;  /* 0x00003fff04047892 */ /* 0x000fe4000f8ec03f */
[----:B------:R-:W-:Y:S02]  /*12b0*/  ULOP3.LUT UR14, UR14, 0x3fff, URZ, 0xc0, !UPT ;  /* 0x00003fff0e0e7892 */ /* 0x000fe4000f8ec03f */
[----:B------:R-:W-:-:S02]  /*12c0*/  ULOP3.LUT UR8, UR4, 0x10000, URZ, 0xfc, !UPT ;  /* 0x0001000004087892 */ /* 0x000fc4000f8efc3f */
[----:B------:R-:W-:Y:S02]  /*12d0*/  ULOP3.LUT UR28, UR14, 0x10000, URZ, 0xfc, !UPT ;  /* 0x000100000e1c7892 */ /* 0x000fe4000f8efc3f */
[----:B------:R-:W-:Y:S02]  /*12e0*/  UIADD3 UR16, UR8, 0x2, URZ ;  /* 0x0000000208107890 */ /* 0x000fe4000fffe03f */
[----:B------:R-:W-:Y:S01]  /*12f0*/  UIADD3 UR18, UR28, 0x2, URZ ;  /* 0x000000021c127890 */ /* 0x000fe2000fffe03f */
[----:B------:R-:W-:Y:S02]  /*1300*/  UMOV UR4, UR8 ;  /* 0x0000000800047c82 */ /* 0x000fe40008000000 */
[----:B------:R-:W-:Y:S01]  /*1310*/  UMOV UR6, UR28 ;  /* 0x0000001c00067c82 */ /* 0x000fe20008000000 */
[----:B------:R-:W-:Y:S01]  /*1320*/  UIADD3 UR20, UR8, 0x4, URZ ;  /* 0x0000000408147890 */ /* 0x000fe2000fffe03f */
[----:B------:R-:W-:Y:S01]  /*1330*/  HGMMA.64x128x16.F32.BF16 R24, gdesc[UR4], RZ, !UPT, gsb0 ;  /* 0x01e00000041879f0 */ /* 0x000fe2000c0018ff */
[----:B------:R-:W-:-:S02]  /*1340*/  UIADD3 UR22, UR28, 0x4, URZ ;  /* 0x000000041c167890 */ /* 0x000fc4000fffe03f */
[----:B------:R-:W-:Y:S02]  /*1350*/  UIADD3 UR24, UR8, 0x6, URZ ;  /* 0x0000000608187890 */ /* 0x000fe4000fffe03f */
[----:B------:R-:W-:Y:S01]  /*1360*/  UIADD3 UR26, UR28, 0x6, URZ ;  /* 0x000000061c1a7890 */ /* 0x000fe2000fffe03f */
[----:B------:R-:W-:Y:S01]  /*1370*/  ULDC UR6, c[0x0][0x604] ;  /* 0x0001810000067ab9 */ /* 0x000fe20000000800 */
[----:B------:R-:W-:Y:S02]  /*1380*/  WARPGROUP.DEPBAR.LE gsb0, 0x0 ;  /* 0x00008000000079c5 */ /* 0x000fe40000010000 */
[----:B------:R-:W-:-:S06]  /*1390*/  WARPGROUP.ARRIVE ;  /* 0x00000000000079c5 */ /* 0x000fcc0000000000 */
[----:B------:R-:W-:Y:S03]  /*13a0*/  HGMMA.64x128x16.F32.BF16 R24, gdesc[UR16], R24, gsb0 ;  /* 0x01e00000101879f0 */ /* 0x000fe60008001818 */
[----:B------:R-:W-:Y:S02]  /*13b0*/  WARPGROUP.DEPBAR.LE gsb0, 0x0 ;  /* 0x00008000000079c5 */ /* 0x000fe40000010000 */
[----:B------:R-:W-:-:S07]  /*13c0*/  WARPGROUP.ARRIVE ;  /* 0x00000000000079c5 */ /* 0x000fce0000000000 */
[----:B------:R-:W-:Y:S03]  /*13d0*/  HGMMA.64x128x16.F32.BF16 R24, gdesc[UR20], R24, gsb0 ;  /* 0x01e00000141879f0 */ /* 0x000fe60008001818 */
[----:B------:R-:W-:Y:S02]  /*13e0*/  WARPGROUP.DEPBAR.LE gsb0, 0x0 ;  /* 0x00008000000079c5 */ /* 0x000fe40000010000 */
[----:B------:R-:W-:-:S07]  /*13f0*/  WARPGROUP.ARRIVE ;  /* 0x00000000000079c5 */ /* 0x000fce0000000000 */
[----:B------:R-:W-:Y:S03]  /*1400*/  HGMMA.64x128x16.F32.BF16 R24, gdesc[UR24], R24, gsb0 ;  /* 0x01e00000181879f0 */ /* 0x000fe60008001818 */
[----:B------:R-:W-:Y:S02]  /*1410*/  WARPGROUP.DEPBAR.LE gsb0, 0x0 ;  /* 0x00008000000079c5 */ /* 0x000fe40000010000 */
[----:B------:R-:W-:Y:S01]  /*1420*/  FMNMX R3, R24, R25, !PT ;  /* 0x0000001918037209 */ /* 0x000fe20007800000 */
[----:B------:R-:W3:Y:S01]  /*1430*/  SYNCS.PHASECHK.TRANS64.TRYWAIT P6, [R2+URZ+0x12008], R23 ;  /* 0x01200817020075a7 */ /* 0x000ee200080c017f */
[----:B------:R-:W-:Y:S02]  /*1440*/  FMNMX R15, R26, R27, !PT ;  /* 0x0000001b1a0f7209 */ /* 0x000fe40007800000 */
[----:B------:R-:W-:Y:S02]  /*1450*/  FMNMX R0, R28, R3, !PT ;  /* 0x000000031c007209 */ /* 0x000fe40007800000 */
[----:B------:R-:W-:-:S02]  /*1460*/  FMNMX R12, R30, R15, !PT ;  /* 0x0000000f1e0c7209 */ /* 0x000fc40007800000 */
[----:B------:R-:W-:Y:S02]  /*1470*/  FMNMX R3, R29, R0, !PT ;  /* 0x000000001d037209 */ /* 0x000fe40007800000 */
[----:B------:R-:W-:Y:S02]  /*1480*/  FMNMX R15, R31, R12, !PT ;  /* 0x0000000c1f0f7209 */ /* 0x000fe40007800000 */
[----:B------:R-:W-:Y:S02]  /*1490*/  FMNMX R0, R32, R3, !PT ;  /* 0x0000000320007209 */ /* 0x000fe40007800000 */
        /* <DEDUP_REMOVED lines=54> */
[----:B------:R-:W-:-:S03]  /*1800*/  FMNMX R12, R87, R12, !PT ;  /* 0x0000000c570c7209 */ /* 0x000fc60007800000 */
[----:B------:R-:W4:Y:S04]  /*1810*/  SHFL.BFLY PT, R3, R14, 0x1, 0x1f ;  /* 0x0c201f000e037f89 */ /* 0x000f2800000e0000 */
[----:B------:R-:W5:Y:S01]  /*1820*/  SHFL.BFLY PT, R17, R12, 0x1, 0x1f ;  /* 0x0c201f000c117f89 */ /* 0x000f6200000e0000 */
[----:B----4-:R-:W-:Y:S02]  /*1830*/  FMNMX R15, R14, R3, !PT ;  /* 0x000000030e0f7209 */ /* 0x010fe40007800000 */
[----:B-----5:R-:W-:-:S03]  /*1840*/  FMNMX R17, R12, R17, !PT ;  /* 0x000000110c117209 */ /* 0x020fc60007800000 */
[----:B------:R-:W4:Y:S04]  /*1850*/  SHFL.BFLY PT, R0, R15, 0x2, 0x1f ;  /* 0x0c401f000f007f89 */ /* 0x000f2800000e0000 */
[----:B------:R-:W5:Y:S01]  /*1860*/  SHFL.BFLY PT, R18, R17, 0x2, 0x1f ;  /* 0x0c401f0011127f89 */ /* 0x000f6200000e0000 */
[----:B----4-:R-:W-:-:S04]  /*1870*/  FMNMX R3, R15, R0, !PT ;  /* 0x000000000f037209 */ /* 0x010fc80007800000 */
[----:B------:R-:W-:Y:S02]  /*1880*/  FSETP.NEU.AND P1, PT, R3, -INF , PT ;  /* 0xff8000000300780b */ /* 0x000fe40003f2d000 */
[----:B-----5:R-:W-:Y:S02]  /*1890*/  FMNMX R0, R17, R18, !PT ;  /* 0x0000001211007209 */ /* 0x020fe40007800000 */
[----:B------:R-:W-:Y:S02]  /*18a0*/  FSEL R18, R3, RZ, P1 ;  /* 0x000000ff03127208 */ /* 0x000fe40000800000 */
[----:B------:R-:W-:-:S03]  /*18b0*/  FSETP.NEU.AND P2, PT, R0, -INF , PT ;  /* 0xff8000000000780b */ /* 0x000fc60003f4d000 */
[----:B------:R-:W-:Y:S01]  /*18c0*/  FMUL R18, R18, UR6 ;  /* 0x0000000612127c20 */ /* 0x000fe20008400000 */
[----:B------:R-:W-:-:S03]  /*18d0*/  FSEL R22, R0, RZ, P2 ;  /* 0x000000ff00167208 */ /* 0x000fc60001000000 */
[--C-:B------:R-:W-:Y:S01]  /*18e0*/  FFMA R12, R24, UR6, -R18.reuse ;  /* 0x00000006180c7c23 */ /* 0x100fe20008000812 */
[--C-:B------:R-:W-:Y:S01]  /*18f0*/  FFMA R15, R25, UR6, -R18.reuse ;  /* 0x00000006190f7c23 */ /* 0x100fe20008000812 */
[--C-:B------:R-:W-:Y:S01]  /*1900*/  FFMA R14, R28, UR6, -R18.reuse ;  /* 0x000000061c0e7c23 */ /* 0x100fe20008000812 */
[--C-:B------:R-:W-:Y:S01]  /*1910*/  FFMA R17, R29, UR6, -R18.reuse ;  /* 0x000000061d117c23 */ /* 0x100fe20008000812 */
[----:B------:R-:W-:Y:S01]  /*1920*/  FMUL R22, R22, UR6 ;  /* 0x0000000616167c20 */ /* 0x000fe20008400000 */
[----:B------:R-:W-:Y:S01]  /*1930*/  FSETP.GEU.AND P2, PT, R12, -126, PT ;  /* 0xc2fc00000c00780b */ /* 0x000fe20003f4e000 */
[--C-:B------:R-:W-:Y:S01]  /*1940*/  FFMA R32, R32, UR6, -R18.reuse ;  /* 0x0000000620207c23 */ /* 0x100fe20008000812 */
[----:B------:R-:W-:Y:S01]  /*1950*/  FSETP.GEU.AND P3, PT, R15, -126, PT ;  /* 0xc2fc00000f00780b */ /* 0x000fe20003f6e000 */
[--C-:B------:R-:W-:Y:S01]  /*1960*/  FFMA R33, R33, UR6, -R18.reuse ;  /* 0x0000000621217c23 */ /* 0x100fe20008000812 */
[----:B------:R-:W-:Y:S01]  /*1970*/  FSETP.GEU.AND P4, PT, R14, -126, PT ;  /* 0xc2fc00000e00780b */ /* 0x000fe20003f8e000 */
[--C-:B------:R-:W-:Y:S01]  /*1980*/  FFMA R36, R36, UR6, -R18.reuse ;  /* 0x0000000624247c23 */ /* 0x100fe20008000812 */
[----:B------:R-:W-:Y:S01]  /*1990*/  FSETP.GEU.AND P5, PT, R17, -126, PT ;  /* 0xc2fc00001100780b */ /* 0x000fe20003fae000 */
[--C-:B------:R-:W-:Y:S01]  /*19a0*/  FFMA R37, R37, UR6, -R18.reuse ;  /* 0x0000000625257c23 */ /* 0x100fe20008000812 */
[--C-:B------:R-:W-:Y:S01]  /*19b0*/  FFMA R40, R40, UR6, -R18.reuse ;  /* 0x0000000628287c23 */ /* 0x100fe20008000812 */
[--C-:B------:R-:W-:Y:S01]  /*19c0*/  FFMA R41, R41, UR6, -R18.reuse ;  /* 0x0000000629297c23 */ /* 0x100fe20008000812 */
[--C-:B------:R-:W-:Y:S01]  /*19d0*/  FFMA R44, R44, UR6, -R18.reuse ;  /* 0x000000062c2c7c23 */ /* 0x100fe20008000812 */
[--C-:B------:R-:W-:Y:S01]  /*19e0*/  FFMA R45, R45, UR6, -R18.reuse ;  /* 0x000000062d2d7c23 */ /* 0x100fe20008000812 */
[--C-:B------:R-:W-:Y:S01]  /*19f0*/  FFMA R48, R48, UR6, -R18.reuse ;  /* 0x0000000630307c23 */ /* 0x100fe20008000812 */
[----:B------:R-:W-:Y:S01]  /*1a00*/  @!P2 FMUL R12, R12, 0.5 ;  /* 0x3f0000000c0ca820 */ /* 0x000fe20000400000 */
[--C-:B------:R-:W-:Y:S01]  /*1a10*/  FFMA R49, R49, UR6, -R18.reuse ;  /* 0x0000000631317c23 */ /* 0x100fe20008000812 */
[----:B------:R-:W-:Y:S01]  /*1a20*/  @!P3 FMUL R15, R15, 0.5 ;  /* 0x3f0000000f0fb820 */ /* 0x000fe20000400000 */
[--C-:B------:R-:W-:Y:S01]  /*1a30*/  FFMA R52, R52, UR6, -R18.reuse ;  /* 0x0000000634347c23 */ /* 0x100fe20008000812 */
[----:B------:R-:W-:Y:S01]  /*1a40*/  @!P4 FMUL R14, R14, 0.5 ;  /* 0x3f0000000e0ec820 */ /* 0x000fe20000400000 */
[--C-:B------:R-:W-:Y:S01]  /*1a50*/  FFMA R53, R53, UR6, -R18.reuse ;  /* 0x0000000635357c23 */ /* 0x100fe20008000812 */
[----:B------:R-:W4:Y:S01]  /*1a60*/  MUFU.EX2 R12, R12 ;  /* 0x0000000c000c7308 */ /* 0x000f220000000800 */
[--C-:B------:R-:W-:Y:S01]  /*1a70*/  FFMA R56, R56, UR6, -R18.reuse ;  /* 0x0000000638387c23 */ /* 0x100fe20008000812 */
[--C-:B------:R-:W-:Y:S01]  /*1a80*/  FFMA R57, R57, UR6, -R18.reuse ;  /* 0x0000000639397c23 */ /* 0x100fe20008000812 */
[--C-:B------:R-:W-:Y:S01]  /*1a90*/  FFMA R60, R60, UR6, -R18.reuse ;  /* 0x000000063c3c7c23 */ /* 0x100fe20008000812 */
[--C-:B------:R-:W-:Y:S01]  /*1aa0*/  FFMA R61, R61, UR6, -R18.reuse ;  /* 0x000000063d3d7c23 */ /* 0x100fe20008000812 */
[--C-:B------:R-:W-:Y:S01]  /*1ab0*/  FFMA R64, R64, UR6, -R18.reuse ;  /* 0x0000000640407c23 */ /* 0x100fe20008000812 */
[--C-:B------:R-:W-:Y:S01]  /*1ac0*/  FFMA R65, R65, UR6, -R18.reuse ;  /* 0x0000000641417c23 */ /* 0x100fe20008000812 */
[--C-:B------:R-:W-:Y:S01]  /*1ad0*/  FFMA R68, R68, UR6, -R18.reuse ;  /* 0x0000000644447c23 */ /* 0x100fe20008000812 */
[----:B------:R-:W5:Y:S01]  /*1ae0*/  MUFU.EX2 R15, R15 ;  /* 0x0000000f000f7308 */ /* 0x000f620000000800 */
[--C-:B------:R-:W-:Y:S01]  /*1af0*/  FFMA R69, R69, UR6, -R18.reuse ;  /* 0x0000000645457c23 */ /* 0x100fe20008000812 */
[--C-:B------:R-:W-:Y:S01]  /*1b00*/  FFMA R72, R72, UR6, -R18.reuse ;  /* 0x0000000648487c23 */ /* 0x100fe20008000812 */
[--C-:B------:R-:W-:Y:S01]  /*1b10*/  FFMA R73, R73, UR6, -R18.reuse ;  /* 0x0000000649497c23 */ /* 0x100fe20008000812 */
[--C-:B------:R-:W-:Y:S01]  /*1b20*/  FFMA R76, R76, UR6, -R18.reuse ;  /* 0x000000064c4c7c23 */ /* 0x100fe20008000812 */
[--C-:B------:R-:W-:Y:S01]  /*1b30*/  FFMA R77, R77, UR6, -R18.reuse ;  /* 0x000000064d4d7c23 */ /* 0x100fe20008000812 */
[--C-:B------:R-:W-:Y:S01]  /*1b40*/  FFMA R80, R80, UR6, -R18.reuse ;  /* 0x0000000650507c23 */ /* 0x100fe20008000812 */
[--C-:B------:R-:W-:Y:S01]  /*1b50*/  FFMA R81, R81, UR6, -R18.reuse ;  /* 0x0000000651517c23 */ /* 0x100fe20008000812 */
[----:B------:R-:W1:Y:S01]  /*1b60*/  MUFU.EX2 R14, R14 ;  /* 0x0000000e000e7308 */ /* 0x000e620000000800 */
[--C-:B------:R-:W-:Y:S01]  /*1b70*/  FFMA R84, R84, UR6, -R18.reuse ;  /* 0x0000000654547c23 */ /* 0x100fe20008000812 */
[----:B------:R-:W-:Y:S01]  /*1b80*/  FFMA R85, R85, UR6, -R18 ;  /* 0x0000000655557c23 */ /* 0x000fe20008000812 */
[--C-:B------:R-:W-:Y:S01]  /*1b90*/  FFMA R18, R26, UR6, -R22.reuse ;  /* 0x000000061a127c23 */ /* 0x100fe20008000816 */
[--C-:B------:R-:W-:Y:S01]  /*1ba0*/  FFMA R19, R27, UR6, -R22.reuse ;  /* 0x000000061b137c23 */ /* 0x100fe20008000816 */
[--C-:B------:R-:W-:Y:S01]  /*1bb0*/  FFMA R20, R30, UR6, -R22.reuse ;  /* 0x000000061e147c23 */ /* 0x100fe20008000816 */
[--C-:B------:R-:W-:Y:S01]  /*1bc0*/  FFMA R21, R31, UR6, -R22.reuse ;  /* 0x000000061f157c23 */ /* 0x100fe20008000816 */
[----:B----4-:R-:W-:Y:S01]  /*1bd0*/  @!P2 FMUL R12, R12, R12 ;  /* 0x0000000c0c0ca220 */ /* 0x010fe20000400000 */
[----:B------:R-:W-:Y:S01]  /*1be0*/  FSETP.GEU.AND P1, PT, R18, -126, PT ;  /* 0xc2fc00001200780b */ /* 0x000fe20003f2e000 */
[----:B-----5:R-:W-:Y:S01]  /*1bf0*/  @!P3 FMUL R15, R15, R15 ;  /* 0x0000000f0f0fb220 */ /* 0x020fe20000400000 */
[----:B------:R-:W-:Y:S01]  /*1c00*/  FSETP.GEU.AND P2, PT, R19, -126, PT ;  /* 0xc2fc00001300780b */ /* 0x000fe20003f4e000 */
[----:B------:R-:W-:Y:S01]  /*1c10*/  @!P5 FMUL R17, R17, 0.5 ;  /* 0x3f0000001111d820 */ /* 0x000fe20000400000 */
[----:B------:R-:W-:Y:S01]  /*1c20*/  FSETP.GEU.AND P3, PT, R20, -126, PT ;  /* 0xc2fc00001400780b */ /* 0x000fe20003f6e000 */
[--C-:B------:R-:W-:Y:S01]  /*1c30*/  FFMA R34, R34, UR6, -R22.reuse ;  /* 0x0000000622227c23 */ /* 0x100fe20008000816 */
[--C-:B------:R-:W-:Y:S01]  /*1c40*/  FFMA R35, R35, UR6, -R22.reuse ;  /* 0x0000000623237c23 */ /* 0x100fe20008000816 */
[--C-:B------:R-:W-:Y:S01]  /*1c50*/  FFMA R38, R38, UR6, -R22.reuse ;  /* 0x0000000626267c23 */ /* 0x100fe20008000816 */
[--C-:B------:R-:W-:Y:S01]  /*1c60*/  FFMA R39, R39, UR6, -R22.reuse ;  /* 0x0000000627277c23 */ /* 0x100fe20008000816 */
[----:B-1----:R-:W-:Y:S01]  /*1c70*/  @!P4 FMUL R14, R14, R14 ;  /* 0x0000000e0e0ec220 */ /* 0x002fe20000400000 */
[----:B------:R-:W-:Y:S01]  /*1c80*/  FSETP.GEU.AND P4, PT, R21, -126, PT ;  /* 0xc2fc00001500780b */ /* 0x000fe20003f8e000 */
[----:B------:R-:W1:Y:S01]  /*1c90*/  MUFU.EX2 R17, R17 ;  /* 0x0000001100117308 */ /* 0x000e620000000800 */
        /* <DEDUP_REMOVED lines=11> */
[----:B------:R-:W-:Y:S01]  /*1d50*/  @!P4 FMUL R21, R21, 0.5 ;  /* 0x3f0000001515c820 */ /* 0x000fe20000400000 */
[--C-:B------:R-:W-:Y:S01]  /*1d60*/  FFMA R55, R55, UR6, -R22.reuse ;  /* 0x0000000637377c23 */ /* 0x100fe20008000816 */
[--C-:B------:R-:W-:Y:S01]  /*1d70*/  FFMA R58, R58, UR6, -R22.reuse ;  /* 0x000000063a3a7c23 */ /* 0x100fe20008000816 */
[--C-:B------:R-:W-:Y:S01]  /*1d80*/  FFMA R59, R59, UR6, -R22.reuse ;  /* 0x000000063b3b7c23 */ /* 0x100fe20008000816 */
[----:B------:R-:W2:Y:S01]  /*1d90*/  MUFU.EX2 R19, R19 ;  /* 0x0000001300137308 */ /* 0x000ea20000000800 */
[----:B-1----:R-:W-:Y:S01]  /*1da0*/  @!P5 FMUL R17, R17, R17 ;  /* 0x000000111111d220 */ /* 0x002fe20000400000 */
[----:B------:R-:W-:Y:S01]  /*1db0*/  FSETP.GEU.AND P5, PT, R32, -126, PT ;  /* 0xc2fc00002000780b */ /* 0x000fe20003fae000 */
[--C-:B------:R-:W-:Y:S01]  /*1dc0*/  FFMA R62, R62, UR6, -R22.reuse ;  /* 0x000000063e3e7c23 */ /* 0x100fe20008000816 */
[--C-:B------:R-:W-:Y:S01]  /*1dd0*/  FFMA R63, R63, UR6, -R22.reuse ;  /* 0x000000063f3f7c23 */ /* 0x100fe20008000816 */
[--C-:B------:R-:W-:Y:S01]  /*1de0*/  FFMA R66, R66, UR6, -R22.reuse ;  /* 0x0000000642427c23 */ /* 0x100fe20008000816 */
[--C-:B------:R-:W-:Y:S01]  /*1df0*/  FFMA R67, R67, UR6, -R22.reuse ;  /* 0x0000000643437c23 */ /* 0x100fe20008000816 */
[--C-:B------:R-:W-:Y:S01]  /*1e00*/  FFMA R70, R70, UR6, -R22.reuse ;  /* 0x0000000646467c23 */ /* 0x100fe20008000816 */
[----:B------:R-:W1:Y:S01]  /*1e10*/  MUFU.EX2 R20, R20 ;  /* 0x0000001400147308 */ /* 0x000e620000000800 */
        /* <DEDUP_REMOVED lines=10> */
[----:B------:R-:W-:-:S02]  /*1ec0*/  P2R R24, PR, RZ, 0x20 ;  /* 0x00000020ff187803 */ /* 0x000fc40000000000 */
[----:B------:R-:W-:Y:S01]  /*1ed0*/  FSETP.GEU.AND P5, PT, R33, -126, PT ;  /* 0xc2fc00002100780b */ /* 0x000fe20003fae000 */
[----:B--234-:R-:W-:-:S12]  /*1ee0*/  @!P6 BRA `(.L_x_23) ;  /* 0x0000005800a4e947 */ /* 0x01cfd80003800000 */
.L_x_66:
[----:B------:R-:W-:Y:S01]  /*1ef0*/  @!P1 FMUL R18, R18, R18 ;  /* 0x0000001212129220 */ /* 0x000fe20000400000 */
[----:B------:R-:W-:Y:S01]  /*1f00*/  @!P2 FMUL R19, R19, R19 ;  /* 0x000000131313a220 */ /* 0x000fe20000400000 */
[----:B-1----:R-:W-:Y:S01]  /*1f10*/  @!P3 FMUL R20, R20, R20 ;  /* 0x000000141414b220 */ /* 0x002fe20000400000 */
[----:B------:R-:W-:Y:S01]  /*1f20*/  @!P4 FMUL R21, R21, R21 ;  /* 0x000000151515c220 */ /* 0x000fe20000400000 */
[----:B------:R-:W-:Y:S01]  /*1f30*/  ISETP.NE.AND P6, PT, R24, RZ, PT ;  /* 0x000000ff1800720c */ /* 0x000fe20003fc5270 */
[----:B------:R-:W-:Y:S01]  /*1f40*/  UIADD3 UR6, UR14, 0x400, URZ ;  /* 0x000004000e067890 */ /* 0x000fe2000fffe03f */
[----:B------:R-:W-:Y:S01]  /*1f50*/  F2FP.BF16.F32.PACK_AB R24, R15, R12 ;  /* 0x0000000c0f18723e */ /* 0x000fe200000010ff */
[----:B------:R-:W-:Y:S01]  /*1f60*/  UMOV UR7, 0x40000040 ;  /* 0x4000004000077882 */ /* 0x000fe20000000000 */
[----:B------:R-:W-:Y:S01]  /*1f70*/  F2FP.BF16.F32.PACK_AB R26, R17, R14 ;  /* 0x0000000e111a723e */ /* 0x000fe200000010ff */
[----:B------:R-:W-:Y:S01]  /*1f80*/  @!P5 FMUL R33, R33, 0.5 ;  /* 0x3f0000002121d820 */ /* 0x000fe20000400000 */
[----:B------:R-:W-:-:S02]  /*1f90*/  F2FP.BF16.F32.PACK_AB R25, R19, R18 ;  /* 0x000000121319723e */ /* 0x000fc400000010ff */
[----:B------:R-:W-:Y:S02]  /*1fa0*/  F2FP.BF16.F32.PACK_AB R27, R21, R20 ;  /* 0x00000014151b723e */ /* 0x000fe400000010ff */
[----:B------:R-:W-:Y:S01]  /*1fb0*/  FSETP.GEU.AND P1, PT, R36, -126, PT ;  /* 0xc2fc00002400780b */ /* 0x000fe20003f2e000 */
[----:B------:R-:W1:Y:S01]  /*1fc0*/  MUFU.EX2 R33, R33 ;  /* 0x0000002100217308 */ /* 0x000e620000000800 */
[----:B------:R-:W-:Y:S01]  /*1fd0*/  WARPGROUP.ARRIVE ;  /* 0x00000000000079c5 */ /* 0x000fe20000000000 */
[----:B------:R-:W-:Y:S01]  /*1fe0*/  @!P6 FMUL R32, R32, 0.5 ;  /* 0x3f0000002020e820 */ /* 0x000fe20000400000 */
[----:B------:R-:W-:Y:S02]  /*1ff0*/  FSETP.GEU.AND P2, PT, R37, -126, PT ;  /* 0xc2fc00002500780b */ /* 0x000fe40003f4e000 */
[----:B------:R-:W-:Y:S02]  /*2000*/  FSETP.GEU.AND P3, PT, R34, -126, PT ;  /* 0xc2fc00002200780b */ /* 0x000fe40003f6e000 */
[----:B------:R-:W-:Y:S01]  /*2010*/  HGMMA.64x64x16.F32.BF16 R88, R24, gdesc[UR4].tnspB, RZ, !UPT, gsb0 ;  /* 0x40e0000418587df0 */ /* 0x000fe2000c0018ff */
[----:B------:R-:W3:Y:S01]  /*2020*/  MUFU.EX2 R32, R32 ;  /* 0x0000002000207308 */ /* 0x000ee20000000800 */
[----:B------:R-:W-:Y:S01]  /*2030*/  FSETP.GEU.AND P4, PT, R35, -126, PT ;  /* 0xc2fc00002300780b */ /* 0x000fe20003f8e000 */
[----:B------:R-:W-:-:S02]  /*2040*/  UIADD3 UR6, UR14, 0x480, URZ ;  /* 0x000004800e067890 */ /* 0x000fc4000fffe03f */
[----:B------:R-:W-:Y:S01]  /*2050*/  @!P1 FMUL R36, R36, 0.5 ;  /* 0x3f00000024249820 */ /* 0x000fe20000400000 */
[----:B------:R-:W-:-:S03]  /*2060*/  UMOV UR7, 0x40000040 ;  /* 0x4000004000077882 */ /* 0x000fc60000000000 */
[----:B------:R-:W-:Y:S01]  /*2070*/  @!P2 FMUL R37, R37, 0.5 ;  /* 0x3f0000002525a820 */ /* 0x000fe20000400000 */
[----:B-1----:R-:W-:Y:S01]  /*2080*/  @!P5 FMUL R33, R33, R33 ;  /* 0x000000212121d220 */ /* 0x002fe20000400000 */
[----:B------:R-:W-:Y:S01]  /*2090*/  FSETP.GEU.AND P5, PT, R39, -126, PT ;  /* 0xc2fc00002700780b */ /* 0x000fe20003fae000 */
[----:B------:R-:W-:Y:S01]  /*20a0*/  @!P3 FMUL R34, R34, 0.5 ;  /* 0x3f0000002222b820 */ /* 0x000fe20000400000 */
[----:B------:R-:W1:Y:S02]  /*20b0*/  MUFU.EX2 R36, R36 ;  /* 0x0000002400247308 */ /* 0x000e640000000800 */
[----:B------:R-:W-:Y:S01]  /*20c0*/  @!P4 FMUL R35, R35, 0.5 ;  /* 0x3f0000002323c820 */ /* 0x000fe20000400000 */
[----:B---3--:R-:W-:Y:S01]  /*20d0*/  @!P6 FMUL R32, R32, R32 ;  /* 0x000000202020e220 */ /* 0x008fe20000400000 */
[----:B------:R-:W-:-:S04]  /*20e0*/  FSETP.GEU.AND P6, PT, R38, -126, PT ;  /* 0xc2fc00002600780b */ /* 0x000fc80003fce000 */
[----:B------:R-:W3:Y:S03]  /*20f0*/  MUFU.EX2 R37, R37 ;  /* 0x0000002500257308 */ /* 0x000ee60000000800 */
[----:B------:R-:W-:-:S05]  /*2100*/  @!P5 FMUL R39, R39, 0.5 ;  /* 0x3f0000002727d820 */ /* 0x000fca0000400000 */
[----:B------:R-:W4:Y:S01]  /*2110*/  MUFU.EX2 R34, R34 ;  /* 0x0000002200227308 */ /* 0x000f220000000800 */
[----:B-1----:R-:W-:Y:S01]  /*2120*/  @!P1 FMUL R36, R36, R36 ;  /* 0x0000002424249220 */ /* 0x002fe20000400000 */
[----:B------:R-:W-:Y:S01]  /*2130*/  FSETP.GEU.AND P1, PT, R40, -126, PT ;  /* 0xc2fc00002800780b */ /* 0x000fe20003f2e000 */
[----:B------:R-:W-:-:S05]  /*2140*/  @!P6 FMUL R38, R38, 0.5 ;  /* 0x3f0000002626e820 */ /* 0x000fca0000400000 */
[----:B------:R-:W1:Y:S01]  /*2150*/  MUFU.EX2 R35, R35 ;  /* 0x0000002300237308 */ /* 0x000e620000000800 */
[----:B---3--:R-:W-:Y:S01]  /*2160*/  @!P2 FMUL R37, R37, R37 ;  /* 0x000000252525a220 */ /* 0x008fe20000400000 */
[----:B------:R-:W-:-:S05]  /*2170*/  FSETP.GEU.AND P2, PT, R41, -126, PT ;  /* 0xc2fc00002900780b */ /* 0x000fca0003f4e000 */
[----:B------:R-:W-:Y:S01]  /*2180*/  @!P1 FMUL R40, R40, 0.5 ;  /* 0x3f00000028289820 */ /* 0x000fe20000400000 */
[----:B------:R-:W3:Y:S01]  /*2190*/  MUFU.EX2 R38, R38 ;  /* 0x0000002600267308 */ /* 0x000ee20000000800 */
[----:B----4-:R-:W-:Y:S01]  /*21a0*/  @!P3 FMUL R34, R34, R34 ;  /* 0x000000222222b220 */ /* 0x010fe20000400000 */
[----:B------:R-:W-:-:S05]  /*21b0*/  FSETP.GEU.AND P3, PT, R44, -126, PT ;  /* 0xc2fc00002c00780b */ /* 0x000fca0003f6e000 */
[----:B------:R-:W-:Y:S01]  /*21c0*/  @!P2 FMUL R41, R41, 0.5 ;  /* 0x3f0000002929a820 */ /* 0x000fe20000400000 */
[----:B--2---:R-:W2:Y:S01]  /*21d0*/  MUFU.EX2 R23, R39 ;  /* 0x0000002700177308 */ /* 0x004ea20000000800 */
[----:B-1----:R-:W-:Y:S01]  /*21e0*/  @!P4 FMUL R35, R35, R35 ;  /* 0x000000232323c220 */ /* 0x002fe20000400000 */
[----:B------:R-:W-:-:S05]  /*21f0*/  FSETP.GEU.AND P4, PT, R42, -126, PT ;  /* 0xc2fc00002a00780b */ /* 0x000fca0003f8e000 */
[----:B------:R-:W-:Y:S01]  /*2200*/  @!P3 FMUL R44, R44, 0.5 ;  /* 0x3f0000002c2cb820 */ /* 0x000fe20000400000 */
[----:B------:R-:W1:Y:S01]  /*2210*/  MUFU.EX2 R40, R40 ;  /* 0x0000002800287308 */ /* 0x000e620000000800 */
[----:B---3--:R-:W-:Y:S01]  /*2220*/  @!P6 FMUL R38, R38, R38 ;  /* 0x000000262626e220 */ /* 0x008fe20000400000 */
[----:B------:R-:W-:-:S05]  /*2230*/  FSETP.GEU.AND P6, PT, R45, -126, PT ;  /* 0xc2fc00002d00780b */ /* 0x000fca0003fce000 */
[----:B------:R-:W-:Y:S01]  /*2240*/  @!P4 FMUL R42, R42, 0.5 ;  /* 0x3f0000002a2ac820 */ /* 0x000fe20000400000 */
[----:B------:R-:W3:Y:S01]  /*2250*/  MUFU.EX2 R41, R41 ;  /* 0x0000002900297308 */ /* 0x000ee20000000800 */
[----:B--2---:R-:W-:Y:S01]  /*2260*/  @!P5 FMUL R23, R23, R23 ;  /* 0x000000171717d220 */ /* 0x004fe20000400000 */
[----:B------:R-:W-:-:S05]  /*2270*/  FSETP.GEU.AND P5, PT, R43, -126, PT ;  /* 0xc2fc00002b00780b */ /* 0x000fca0003fae000 */
[----:B------:R-:W-:Y:S01]  /*2280*/  @!P6 FMUL R45, R45, 0.5 ;  /* 0x3f0000002d2de820 */ /* 0x000fe20000400000 */
[----:B------:R-:W2:Y:S01]  /*2290*/  MUFU.EX2 R44, R44 ;  /* 0x0000002c002c7308 */ /* 0x000ea20000000800 */
[----:B------:R-:W-:Y:S02]  /*22a0*/  WARPGROUP.DEPBAR.LE gsb0, 0x0 ;  /* 0x00008000000079c5 */ /* 0x000fe40000010000 */
[----:B------:R-:W-:Y:S01]  /*22b0*/  F2FP.BF16.F32.PACK_AB R24, R33, R32 ;  /* 0x000000202118723e */ /* 0x000fe200000010ff */
[----:B-1----:R-:W-:Y:S01]  /*22c0*/  @!P1 FMUL R40, R40, R40 ;  /* 0x0000002828289220 */ /* 0x002fe20000400000 */
[----:B------:R-:W-:Y:S02]  /*22d0*/  F2FP.BF16.F32.PACK_AB R26, R37, R36 ;  /* 0x00000024251a723e */ /* 0x000fe400000010ff */
[----:B------:R-:W-:Y:S01]  /*22e0*/  F2FP.BF16.F32.PACK_AB R25, R35, R34 ;  /* 0x000000222319723e */ /* 0x000fe200000010ff */
[----:B------:R-:W-:Y:S01]  /*22f0*/  @!P5 FMUL R43, R43, 0.5 ;  /* 0x3f0000002b2bd820 */ /* 0x000fe20000400000 */
[----:B------:R-:W-:Y:S01]  /*2300*/  F2FP.BF16.F32.PACK_AB R27, R23, R38 ;  /* 0x00000026171b723e */ /* 0x000fe200000010ff */
[----:B---3--:R-:W-:Y:S01]  /*2310*/  @!P2 FMUL R41, R41, R41 ;  /* 0x000000292929a220 */ /* 0x008fe20000400000 */
[----:B------:R-:W-:Y:S01]  /*2320*/  FSETP.GEU.AND P1, PT, R46, -126, PT ;  /* 0xc2fc00002e00780b */ /* 0x000fe20003f2e000 */
[----:B------:R-:W1:Y:S01]  /*2330*/  MUFU.EX2 R45, R45 ;  /* 0x0000002d002d7308 */ /* 0x000e620000000800 */
[----:B------:R-:W-:Y:S01]  /*2340*/  WARPGROUP.ARRIVE ;  /* 0x00000000000079c5 */ /* 0x000fe20000000000 */
[----:B------:R-:W-:Y:S01]  /*2350*/  FSETP.GEU.AND P2, PT, R47, -126, PT ;  /* 0xc2fc00002f00780b */ /* 0x000fe20003f4e000 */
[----:B--2---:R-:W-:Y:S01]  /*2360*/  @!P3 FMUL R44, R44, R44 ;  /* 0x0000002c2c2cb220 */ /* 0x004fe20000400000 */
[----:B------:R-:W-:-:S03]  /*2370*/  FSETP.GEU.AND P3, PT, R48, -126, PT ;  /* 0xc2fc00003000780b */ /* 0x000fc60003f6e000 */
[----:B------:R-:W-:Y:S01]  /*2380*/  HGMMA.64x64x16.F32.BF16 R88, R24, gdesc[UR4].tnspB, R88, gsb0 ;  /* 0x40e0000418587df0 */ /* 0x000fe20008001858 */
[----:B------:R-:W2:Y:S01]  /*2390*/  MUFU.EX2 R42, R42 ;  /* 0x0000002a002a7308 */ /* 0x000ea20000000800 */
[----:B------:R-:W-:Y:S01]  /*23a0*/  UIADD3 UR6, UR14, 0x500, URZ ;  /* 0x000005000e067890 */ /* 0x000fe2000fffe03f */
[----:B------:R-:W-:Y:S02]  /*23b0*/  UMOV UR7, 0x40000040 ;  /* 0x4000004000077882 */ /* 0x000fe40000000000 */
[----:B------:R-:W-:-:S03]  /*23c0*/  @!P1 FMUL R46, R46, 0.5 ;  /* 0x3f0000002e2e9820 */ /* 0x000fc60000400000 */
[----:B------:R-:W-:Y:S01]  /*23d0*/  @!P2 FMUL R47, R47, 0.5 ;  /* 0x3f0000002f2fa820 */ /* 0x000fe20000400000 */
[----:B------:R-:W3:Y:S01]  /*23e0*/  MUFU.EX2 R43, R43 ;  /* 0x0000002b002b7308 */ /* 0x000ee20000000800 */
[----:B-1----:R-:W-:Y:S01]  /*23f0*/  @!P6 FMUL R45, R45, R45 ;  /* 0x0000002d2d2de220 */ /* 0x002fe20000400000 */
[----:B------:R-:W-:Y:S01]  /*2400*/  FSETP.GEU.AND P6, PT, R49, -126, PT ;  /* 0xc2fc00003100780b */ /* 0x000fe20003fce000 */
[----:B------:R-:W-:-:S05]  /*2410*/  @!P3 FMUL R48, R48, 0.5 ;  /* 0x3f0000003030b820 */ /* 0x000fca0000400000 */
[----:B------:R-:W1:Y:S01]  /*2420*/  MUFU.EX2 R46, R46 ;  /* 0x0000002e002e7308 */ /* 0x000e620000000800 */
[----:B--2---:R-:W-:Y:S01]  /*2430*/  @!P4 FMUL R42, R42, R42 ;  /* 0x0000002a2a2ac220 */ /* 0x004fe20000400000 */
[----:B------:R-:W-:-:S05]  /*2440*/  FSETP.GEU.AND P4, PT, R52, -126, PT ;  /* 0xc2fc00003400780b */ /* 0x000fca0003f8e000 */
[----:B------:R-:W-:Y:S01]  /*2450*/  @!P6 FMUL R49, R49, 0.5 ;  /* 0x3f0000003131e820 */ /* 0x000fe20000400000 */
[----:B------:R-:W2:Y:S01]  /*2460*/  MUFU.EX2 R29, R47 ;  /* 0x0000002f001d7308 */ /* 0x000ea20000000800 */
[----:B---3--:R-:W-:Y:S01]  /*2470*/  @!P5 FMUL R43, R43, R43 ;  /* 0x0000002b2b2bd220 */ /* 0x008fe20000400000 */
[----:B------:R-:W-:-:S05]  /*2480*/  FSETP.GEU.AND P5, PT, R51, -126, PT ;  /* 0xc2fc00003300780b */ /* 0x000fca0003fae000 */
[----:B------:R-:W-:Y:S01]  /*2490*/  @!P4 FMUL R52, R52, 0.5 ;  /* 0x3f0000003434c820 */ /* 0x000fe20000400000 */
[----:B------:R-:W3:Y:S01]  /*24a0*/  MUFU.EX2 R48, R48 ;  /* 0x0000003000307308 */ /* 0x000ee20000000800 */
[----:B-1----:R-:W-:Y:S01]  /*24b0*/  @!P1 FMUL R46, R46, R46 ;  /* 0x0000002e2e2e9220 */ /* 0x002fe20000400000 */
[----:B------:R-:W-:-:S05]  /*24c0*/  FSETP.GEU.AND P1, PT, R50, -126, PT ;  /* 0xc2fc00003200780b */ /* 0x000fca0003f2e000 */
[----:B------:R-:W-:Y:S01]  /*24d0*/  @!P5 FMUL R51, R51, 0.5 ;  /* 0x3f0000003333d820 */ /* 0x000fe20000400000 */
        /* <DEDUP_REMOVED lines=18> */
[----:B------:R-:W-:Y:S01]  /*2600*/  FSETP.GEU.AND P1, PT, R60, -126, PT ;  /* 0xc2fc00003c00780b */ /* 0x000fe20003f2e000 */
[----:B------:R-:W-:Y:S02]  /*2610*/  WARPGROUP.DEPBAR.LE gsb0, 0x0 ;  /* 0x00008000000079c5 */ /* 0x000fe40000010000 */
[----:B------:R-:W-:-:S03]  /*2620*/  F2FP.BF16.F32.PACK_AB R24, R41, R40 ;  /* 0x000000282918723e */ /* 0x000fc600000010ff */
[----:B------:R-:W3:Y:S01]  /*2630*/  MUFU.EX2 R54, R54 ;  /* 0x0000003600367308 */ /* 0x000ee20000000800 */
[----:B------:R-:W-:Y:S01]  /*2640*/  F2FP.BF16.F32.PACK_AB R26, R45, R44 ;  /* 0x0000002c2d1a723e */ /* 0x000fe200000010ff */
[----:B-1----:R-:W-:Y:S01]  /*2650*/  @!P2 FMUL R53, R53, R53 ;  /* 0x000000353535a220 */ /* 0x002fe20000400000 */
[----:B------:R-:W-:Y:S01]  /*2660*/  F2FP.BF16.F32.PACK_AB R25, R43, R42 ;  /* 0x0000002a2b19723e */ /* 0x000fe200000010ff */
[----:B------:R-:W-:Y:S01]  /*2670*/  @!P4 FMUL R56, R56, 0.5 ;  /* 0x3f0000003838c820 */ /* 0x000fe20000400000 */
[----:B------:R-:W-:Y:S02]  /*2680*/  F2FP.BF16.F32.PACK_AB R27, R29, R46 ;  /* 0x0000002e1d1b723e */ /* 0x000fe400000010ff */
[----:B------:R-:W-:Y:S01]  /*2690*/  FSETP.GEU.AND P2, PT, R57, -126, PT ;  /* 0xc2fc00003900780b */ /* 0x000fe20003f4e000 */
[----:B------:R-:W1:Y:S01]  /*26a0*/  MUFU.EX2 R31, R55 ;  /* 0x00000037001f7308 */ /* 0x000e620000000800 */
[----:B------:R-:W-:Y:S01]  /*26b0*/  WARPGROUP.ARRIVE ;  /* 0x00000000000079c5 */ /* 0x000fe20000000000 */
[----:B--2---:R-:W-:Y:S01]  /*26c0*/  @!P5 FMUL R51, R51, R51 ;  /* 0x000000333333d220 */ /* 0x004fe20000400000 */
[----:B------:R-:W-:Y:S01]  /*26d0*/  FSETP.GEU.AND P5, PT, R59, -126, PT ;  /* 0xc2fc00003b00780b */ /* 0x000fe20003fae000 */
[----:B------:R-:W-:-:S03]  /*26e0*/  @!P1 FMUL R60, R60, 0.5 ;  /* 0x3f0000003c3c9820 */ /* 0x000fc60000400000 */
[----:B------:R-:W-:Y:S01]  /*26f0*/  HGMMA.64x64x16.F32.BF16 R88, R24, gdesc[UR4].tnspB, R88, gsb0 ;  /* 0x40e0000418587df0 */ /* 0x000fe20008001858 */
[----:B------:R-:W-:Y:S01]  /*2700*/  UIADD3 UR6, UR14, 0x580, URZ ;  /* 0x000005800e067890 */ /* 0x000fe2000fffe03f */
[----:B---3--:R-:W-:Y:S01]  /*2710*/  @!P3 FMUL R54, R54, R54 ;  /* 0x000000363636b220 */ /* 0x008fe20000400000 */
[----:B------:R-:W-:Y:S01]  /*2720*/  UMOV UR7, 0x40000040 ;  /* 0x4000004000077882 */ /* 0x000fe20000000000 */
[----:B------:R-:W2:Y:S01]  /*2730*/  MUFU.EX2 R39, R56 ;  /* 0x0000003800277308 */ /* 0x000ea20000000800 */
[----:B------:R-:W-:Y:S01]  /*2740*/  @!P2 FMUL R57, R57, 0.5 ;  /* 0x3f0000003939a820 */ /* 0x000fe20000400000 */
[----:B------:R-:W-:-:S03]  /*2750*/  FSETP.GEU.AND P3, PT, R58, -126, PT ;  /* 0xc2fc00003a00780b */ /* 0x000fc60003f6e000 */
[----:B------:R-:W-:Y:S01]  /*2760*/  @!P5 FMUL R59, R59, 0.5 ;  /* 0x3f0000003b3bd820 */ /* 0x000fe20000400000 */
[----:B-1----:R-:W-:Y:S01]  /*2770*/  @!P6 FMUL R31, R31, R31 ;  /* 0x0000001f1f1fe220 */ /* 0x002fe20000400000 */
[----:B------:R-:W-:Y:S01]  /*2780*/  FSETP.GEU.AND P6, PT, R61, -126, PT ;  /* 0xc2fc00003d00780b */ /* 0x000fe20003fce000 */
[----:B------:R-:W1:Y:S07]  /*2790*/  MUFU.EX2 R30, R57 ;  /* 0x00000039001e7308 */ /* 0x000e6e0000000800 */
[----:B------:R-:W-:Y:S01]  /*27a0*/  @!P3 FMUL R58, R58, 0.5 ;  /* 0x3f0000003a3ab820 */ /* 0x000fe20000400000 */
[----:B------:R-:W3:Y:S01]  /*27b0*/  MUFU.EX2 R47, R60 ;  /* 0x0000003c002f7308 */ /* 0x000ee20000000800 */
[----:B--2---:R-:W-:Y:S01]  /*27c0*/  @!P4 FMUL R39, R39, R39 ;  /* 0x000000272727c220 */ /* 0x004fe20000400000 */
[----:B------:R-:W-:-:S02]  /*27d0*/  FSETP.GEU.AND P4, PT, R62, -126, PT ;  /* 0xc2fc00003e00780b */ /* 0x000fc40003f8e000 */
[----:B------:R-:W-:Y:S01]  /*27e0*/  @!P6 FMUL R61, R61, 0.5 ;  /* 0x3f0000003d3de820 */ /* 0x000fe20000400000 */
[----:B------:R-:W-:-:S03]  /*27f0*/  FADD R12, R12, R39 ;  /* 0x000000270c0c7221 */ /* 0x000fc60000000000 */
[----:B------:R-:W2:Y:S01]  /*2800*/  MUFU.EX2 R28, R61 ;  /* 0x0000003d001c7308 */ /* 0x000ea20000000800 */
[----:B-1----:R-:W-:Y:S01]  /*2810*/  @!P2 FMUL R30, R30, R30 ;  /* 0x0000001e1e1ea220 */ /* 0x002fe20000400000 */
[----:B------:R-:W-:-:S03]  /*2820*/  FSETP.GEU.AND P2, PT, R63, -126, PT ;  /* 0xc2fc00003f00780b */ /* 0x000fc60003f4e000 */
[----:B------:R-:W-:Y:S02]  /*2830*/  FADD R15, R15, R30 ;  /* 0x0000001e0f0f7221 */ /* 0x000fe40000000000 */
[----:B------:R-:W-:Y:S01]  /*2840*/  @!P4 FMUL R62, R62, 0.5 ;  /* 0x3f0000003e3ec820 */ /* 0x000fe20000400000 */
[----:B------:R-:W1:Y:S01]  /*2850*/  MUFU.EX2 R55, R58 ;  /* 0x0000003a00377308 */ /* 0x000e620000000800 */
[----:B---3--:R-:W-:Y:S01]  /*2860*/  @!P1 FMUL R47, R47, R47 ;  /* 0x0000002f2f2f9220 */ /* 0x008fe20000400000 */
[----:B------:R-:W-:-:S03]  /*2870*/  FSETP.GEU.AND P1, PT, R64, -126, PT ;  /* 0xc2fc00004000780b */ /* 0x000fc60003f2e000 */
[----:B------:R-:W-:Y:S02]  /*2880*/  FADD R14, R14, R47 ;  /* 0x0000002f0e0e7221 */ /* 0x000fe40000000000 */
[----:B------:R-:W-:Y:S01]  /*2890*/  @!P2 FMUL R63, R63, 0.5 ;  /* 0x3f0000003f3fa820 */ /* 0x000fe20000400000 */
[----:B------:R-:W3:Y:S01]  /*28a0*/  MUFU.EX2 R56, R59 ;  /* 0x0000003b00387308 */ /* 0x000ee20000000800 */
[----:B--2---:R-:W-:Y:S01]  /*28b0*/  @!P6 FMUL R28, R28, R28 ;  /* 0x0000001c1c1ce220 */ /* 0x004fe20000400000 */
[----:B------:R-:W-:-:S03]  /*28c0*/  FSETP.GEU.AND P6, PT, R65, -126, PT ;  /* 0xc2fc00004100780b */ /* 0x000fc60003fce000 */
[----:B------:R-:W-:Y:S02]  /*28d0*/  FADD R17, R17, R28 ;  /* 0x0000001c11117221 */ /* 0x000fe40000000000 */
[----:B------:R-:W-:Y:S01]  /*28e0*/  @!P1 FMUL R64, R64, 0.5 ;  /* 0x3f00000040409820 */ /* 0x000fe20000400000 */
        /* <DEDUP_REMOVED lines=17> */
[----:B------:R-:W-:Y:S02]  /*2a00*/  WARPGROUP.DEPBAR.LE gsb0, 0x0 ;  /* 0x00008000000079c5 */ /* 0x000fe40000010000 */
[----:B------:R-:W-:Y:S01]  /*2a10*/  F2FP.BF16.F32.PACK_AB R24, R49, R48 ;  /* 0x000000303118723e */ /* 0x000fe200000010ff */
[----:B------:R-:W-:Y:S01]  /*2a20*/  FADD R21, R21, R60 ;  /* 0x0000003c15157221 */ /* 0x000fe20000000000 */
[----:B------:R-:W-:Y:S01]  /*2a30*/  F2FP.BF16.F32.PACK_AB R26, R53, R52 ;  /* 0x00000034351a723e */ /* 0x000fe200000010ff */
[----:B------:R-:W-:Y:S01]  /*2a40*/  @!P4 FMUL R69, R69, 0.5 ;  /* 0x3f0000004545c820 */ /* 0x000fe20000400000 */
[----:B------:R-:W-:Y:S01]  /*2a50*/  F2FP.BF16.F32.PACK_AB R25, R51, R50 ;  /* 0x000000323319723e */ /* 0x000fe200000010ff */
[----:B---3--:R-:W-:Y:S01]  /*2a60*/  @!P1 FMUL R59, R59, R59 ;  /* 0x0000003b3b3b9220 */ /* 0x008fe20000400000 */
[----:B------:R-:W-:Y:S01]  /*2a70*/  F2FP.BF16.F32.PACK_AB R27, R31, R54 ;  /* 0x000000361f1b723e */ /* 0x000fe200000010ff */
[----:B------:R-:W1:Y:S01]  /*2a80*/  MUFU.EX2 R61, R68 ;  /* 0x00000044003d7308 */ /* 0x000e620000000800 */
[----:B------:R-:W-:Y:S01]  /*2a90*/  FSETP.GEU.AND P2, PT, R66, -126, PT ;  /* 0xc2fc00004200780b */ /* 0x000fe20003f4e000 */
[----:B------:R-:W-:Y:S01]  /*2aa0*/  FADD R32, R32, R59 ;  /* 0x0000003b20207221 */ /* 0x000fe20000000000 */
[----:B------:R-:W-:Y:S01]  /*2ab0*/  WARPGROUP.ARRIVE ;  /* 0x00000000000079c5 */ /* 0x000fe20000000000 */
[----:B------:R-:W-:Y:S01]  /*2ac0*/  FSETP.GEU.AND P1, PT, R70, -126, PT ;  /* 0xc2fc00004600780b */ /* 0x000fe20003f2e000 */
[----:B--2---:R-:W-:Y:S01]  /*2ad0*/  @!P6 FMUL R62, R62, R62 ;  /* 0x0000003e3e3ee220 */ /* 0x004fe20000400000 */
[----:B------:R-:W-:-:S02]  /*2ae0*/  FSETP.GEU.AND P6, PT, R71, -126, PT ;  /* 0xc2fc00004700780b */ /* 0x000fc40003fce000 */
[----:B------:R-:W2:Y:S01]  /*2af0*/  MUFU.EX2 R58, R69 ;  /* 0x00000045003a7308 */ /* 0x000ea20000000800 */
[----:B------:R-:W-:Y:S01]  /*2b00*/  HGMMA.64x64x16.F32.BF16 R88, R24, gdesc[UR4].tnspB, R88, gsb0 ;  /* 0x40e0000418587df0 */ /* 0x000fe20008001858 */
[----:B------:R-:W-:Y:S01]  /*2b10*/  UIADD3 UR6, UR14, 0x600, URZ ;  /* 0x000006000e067890 */ /* 0x000fe2000fffe03f */
[----:B------:R-:W-:Y:S01]  /*2b20*/  FADD R33, R33, R62 ;  /* 0x0000003e21217221 */ /* 0x000fe20000000000 */
[----:B------:R-:W-:Y:S02]  /*2b30*/  UMOV UR7, 0x40000040 ;  /* 0x4000004000077882 */ /* 0x000fe40000000000 */
[----:B------:R-:W-:Y:S02]  /*2b40*/  @!P2 FMUL R66, R66, 0.5 ;  /* 0x3f0000004242a820 */ /* 0x000fe40000400000 */
[----:B------:R-:W3:Y:S01]  /*2b50*/  MUFU.EX2 R64, R67 ;  /* 0x0000004300407308 */ /* 0x000ee20000000800 */
[----:B------:R-:W-:Y:S01]  /*2b60*/  @!P1 FMUL R70, R70, 0.5 ;  /* 0x3f00000046469820 */ /* 0x000fe20000400000 */
[----:B-1----:R-:W-:Y:S01]  /*2b70*/  @!P3 FMUL R61, R61, R61 ;  /* 0x0000003d3d3db220 */ /* 0x002fe20000400000 */
[----:B------:R-:W-:Y:S01]  /*2b80*/  FSETP.GEU.AND P3, PT, R72, -126, PT ;  /* 0xc2fc00004800780b */ /* 0x000fe20003f6e000 */
[----:B------:R-:W-:-:S02]  /*2b90*/  @!P6 FMUL R71, R71, 0.5 ;  /* 0x3f0000004747e820 */ /* 0x000fc40000400000 */
[----:B------:R-:W-:Y:S02]  /*2ba0*/  FADD R36, R36, R61 ;  /* 0x0000003d24247221 */ /* 0x000fe40000000000 */
[----:B------:R-:W1:Y:S01]  /*2bb0*/  MUFU.EX2 R63, R66 ;  /* 0x00000042003f7308 */ /* 0x000e620000000800 */
[----:B--2---:R-:W-:Y:S01]  /*2bc0*/  @!P4 FMUL R58, R58, R58 ;  /* 0x0000003a3a3ac220 */ /* 0x004fe20000400000 */
[----:B------:R-:W-:-:S03]  /*2bd0*/  FSETP.GEU.AND P4, PT, R73, -126, PT ;  /* 0xc2fc00004900780b */ /* 0x000fc60003f8e000 */
[----:B------:R-:W-:-:S03]  /*2be0*/  FADD R37, R37, R58 ;  /* 0x0000003a25257221 */ /* 0x000fc60000000000 */
[----:B------:R-:W2:Y:S01]  /*2bf0*/  MUFU.EX2 R65, R70 ;  /* 0x0000004600417308 */ /* 0x000ea20000000800 */
[----:B---3--:R-:W-:Y:S01]  /*2c00*/  @!P5 FMUL R64, R64, R64 ;  /* 0x000000404040d220 */ /* 0x008fe20000400000 */
[----:B------:R-:W-:Y:S01]  /*2c10*/  @!P3 FMUL R72, R72, 0.5 ;  /* 0x3f0000004848b820 */ /* 0x000fe20000400000 */
[----:B------:R-:W-:Y:S02]  /*2c20*/  FSETP.GEU.AND P5, PT, R74, -126, PT ;  /* 0xc2fc00004a00780b */ /* 0x000fe40003fae000 */
[----:B------:R-:W-:Y:S02]  /*2c30*/  FADD R35, R35, R64 ;  /* 0x0000004023237221 */ /* 0x000fe40000000000 */
[----:B------:R-:W-:Y:S01]  /*2c40*/  @!P4 FMUL R73, R73, 0.5 ;  /* 0x3f0000004949c820 */ /* 0x000fe20000400000 */
[----:B------:R-:W3:Y:S01]  /*2c50*/  MUFU.EX2 R68, R71 ;  /* 0x0000004700447308 */ /* 0x000ee20000000800 */
[----:B-1----:R-:W-:Y:S01]  /*2c60*/  @!P2 FMUL R63, R63, R63 ;  /* 0x0000003f3f3fa220 */ /* 0x002fe20000400000 */
[----:B------:R-:W-:-:S03]  /*2c70*/  FSETP.GEU.AND P2, PT, R76, -126, PT ;  /* 0xc2fc00004c00780b */ /* 0x000fc60003f4e000 */
[----:B------:R-:W-:-:S03]  /*2c80*/  FADD R34, R34, R63 ;  /* 0x0000003f22227221 */ /* 0x000fc60000000000 */
[----:B------:R-:W1:Y:S01]  /*2c90*/  MUFU.EX2 R67, R72 ;  /* 0x0000004800437308 */ /* 0x000e620000000800 */
[----:B--2---:R-:W-:Y:S01]  /*2ca0*/  @!P1 FMUL R65, R65, R65 ;  /* 0x0000004141419220 */ /* 0x004fe20000400000 */
[----:B------:R-:W-:Y:S01]  /*2cb0*/  FSETP.GEU.AND P1, PT, R75, -126, PT ;  /* 0xc2fc00004b00780b */ /* 0x000fe20003f2e000 */
[----:B------:R-:W-:Y:S02]  /*2cc0*/  @!P5 FMUL R74, R74, 0.5 ;  /* 0x3f0000004a4ad820 */ /* 0x000fe40000400000 */
[----:B------:R-:W-:Y:S02]  /*2cd0*/  FADD R38, R38, R65 ;  /* 0x0000004126267221 */ /* 0x000fe40000000000 */
[----:B------:R-:W-:Y:S01]  /*2ce0*/  @!P2 FMUL R76, R76, 0.5 ;  /* 0x3f0000004c4ca820 */ /* 0x000fe20000400000 */
[----:B------:R-:W2:Y:S01]  /*2cf0*/  MUFU.EX2 R72, R73 ;  /* 0x0000004900487308 */ /* 0x000ea20000000800 */
[----:B---3--:R-:W-:Y:S01]  /*2d00*/  @!P6 FMUL R68, R68, R68 ;  /* 0x000000444444e220 */ /* 0x008fe20000400000 */
[----:B------:R-:W-:-:S03]  /*2d10*/  FSETP.GEU.AND P6, PT, R77, -126, PT ;  /* 0xc2fc00004d00780b */ /* 0x000fc60003fce000 */
[----:B------:R-:W-:Y:S02]  /*2d20*/  FADD R23, R23, R68 ;  /* 0x0000004417177221 */ /* 0x000fe40000000000 */
        /* <DEDUP_REMOVED lines=13> */
[----:B------:R-:W-:Y:S02]  /*2e00*/  F2FP.BF16.F32.PACK_AB R24, R30, R39 ;  /* 0x000000271e18723e */ /* 0x000fe400000010ff */
[----:B------:R-:W-:Y:S01]  /*2e10*/  @!P4 FMUL R79, R79, 0.5 ;  /* 0x3f0000004f4fc820 */ /* 0x000fe20000400000 */
[----:B------:R-:W-:Y:S01]  /*2e20*/  F2FP.BF16.F32.PACK_AB R26, R28, R47 ;  /* 0x0000002f1c1a723e */ /* 0x000fe200000010ff */
[----:B------:R-:W3:Y:S01]  /*2e30*/  MUFU.EX2 R70, R75 ;  /* 0x0000004b00467308 */ /* 0x000ee20000000800 */
[----:B------:R-:W-:Y:S01]  /*2e40*/  F2FP.BF16.F32.PACK_AB R25, R56, R55 ;  /* 0x000000373819723e */ /* 0x000fe200000010ff */
[----:B-1----:R-:W-:Y:S01]  /*2e50*/  @!P5 FMUL R71, R71, R71 ;  /* 0x000000474747d220 */ /* 0x002fe20000400000 */
[----:B------:R-:W-:-:S03]  /*2e60*/  F2FP.BF16.F32.PACK_AB R27, R60, R57 ;  /* 0x000000393c1b723e */ /* 0x000fc600000010ff */
[----:B------:R-:W-:Y:S01]  /*2e70*/  @!P2 FMUL R80, R80, 0.5 ;  /* 0x3f0000005050a820 */ /* 0x000fe20000400000 */
[----:B--2---:R-:W-:Y:S01]  /*2e80*/  @!P6 FMUL R66, R66, R66 ;  /* 0x000000424242e220 */ /* 0x004fe20000400000 */
[----:B------:R-:W-:Y:S01]  /*2e90*/  FSETP.GEU.AND P6, PT, R81, -126, PT ;  /* 0xc2fc00005100780b */ /* 0x000fe20003fce000 */
[----:B------:R-:W-:Y:S01]  /*2ea0*/  WARPGROUP.ARRIVE ;  /* 0x00000000000079c5 */ /* 0x000fe20000000000 */
[----:B------:R-:W1:Y:S01]  /*2eb0*/  MUFU.EX2 R73, R78 ;  /* 0x0000004e00497308 */ /* 0x000e620000000800 */
[----:B------:R-:W-:-:S04]  /*2ec0*/  FSETP.GEU.AND P5, PT, R84, -126, PT ;  /* 0xc2fc00005400780b */ /* 0x000fc80003fae000 */
[----:B------:R-:W-:Y:S01]  /*2ed0*/  HGMMA.64x64x16.F32.BF16 R88, R24, gdesc[UR4].tnspB, R88, gsb0 ;  /* 0x40e0000418587df0 */ /* 0x000fe20008001858 */
[----:B------:R-:W-:Y:S01]  /*2ee0*/  UIADD3 UR6, UR14, 0x680, URZ ;  /* 0x000006800e067890 */ /* 0x000fe2000fffe03f */
[----:B------:R-:W-:Y:S01]  /*2ef0*/  UMOV UR7, 0x40000040 ;  /* 0x4000004000077882 */ /* 0x000fe20000000000 */
[----:B------:R-:W2:Y:S01]  /*2f00*/  MUFU.EX2 R76, R79 ;  /* 0x0000004f004c7308 */ /* 0x000ea20000000800 */
[----:B---3--:R-:W-:Y:S02]  /*2f10*/  @!P1 FMUL R70, R70, R70 ;  /* 0x0000004646469220 */ /* 0x008fe40000400000 */
[----:B------:R-:W-:Y:S01]  /*2f20*/  @!P6 FMUL R81, R81, 0.5 ;  /* 0x3f0000005151e820 */ /* 0x000fe20000400000 */
[----:B------:R-:W-:Y:S02]  /*2f30*/  FSETP.GEU.AND P1, PT, R85, -126, PT ;  /* 0xc2fc00005500780b */ /* 0x000fe40003f2e000 */
[----:B------:R-:W-:Y:S01]  /*2f40*/  @!P5 FMUL R84, R84, 0.5 ;  /* 0x3f0000005454d820 */ /* 0x000fe20000400000 */
[----:B-1----:R-:W-:Y:S01]  /*2f50*/  @!P3 FMUL R73, R73, R73 ;  /* 0x000000494949b220 */ /* 0x002fe20000400000 */
[----:B------:R-:W1:Y:S01]  /*2f60*/  MUFU.EX2 R75, R80 ;  /* 0x00000050004b7308 */ /* 0x000e620000000800 */
[----:B------:R-:W-:-:S08]  /*2f70*/  FSETP.GEU.AND P3, PT, R83, -126, PT ;  /* 0xc2fc00005300780b */ /* 0x000fd00003f6e000 */
[----:B------:R-:W-:Y:S01]  /*2f80*/  @!P1 FMUL R85, R85, 0.5 ;  /* 0x3f00000055559820 */ /* 0x000fe20000400000 */
[----:B--2---:R-:W-:Y:S01]  /*2f90*/  @!P4 FMUL R76, R76, R76 ;  /* 0x0000004c4c4cc220 */ /* 0x004fe20000400000 */
[----:B------:R-:W-:Y:S01]  /*2fa0*/  FSETP.GEU.AND P4, PT, R82, -126, PT ;  /* 0xc2fc00005200780b */ /* 0x000fe20003f8e000 */
[----:B------:R-:W2:Y:S02]  /*2fb0*/  MUFU.EX2 R77, R84 ;  /* 0x00000054004d7308 */ /* 0x000ea40000000800 */
[----:B------:R-:W-:Y:S01]  /*2fc0*/  @!P3 FMUL R83, R83, 0.5 ;  /* 0x3f0000005353b820 */ /* 0x000fe20000400000 */
[----:B-1----:R-:W-:Y:S01]  /*2fd0*/  @!P2 FMUL R75, R75, R75 ;  /* 0x0000004b4b4ba220 */ /* 0x002fe20000400000 */
[----:B------:R-:W-:-:S04]  /*2fe0*/  FSETP.GEU.AND P2, PT, R86, -126, PT ;  /* 0xc2fc00005600780b */ /* 0x000fc80003f4e000 */
[----:B------:R-:W1:Y:S04]  /*2ff0*/  MUFU.EX2 R74, R85 ;  /* 0x00000055004a7308 */ /* 0x000e680000000800 */
[----:B------:R-:W-:-:S04]  /*3000*/  @!P4 FMUL R82, R82, 0.5 ;  /* 0x3f0000005252c820 */ /* 0x000fc80000400000 */
[----:B------:R-:W3:Y:S01]  /*3010*/  MUFU.EX2 R79, R82 ;  /* 0x00000052004f7308 */ /* 0x000ee20000000800 */
[----:B--2---:R-:W-:Y:S01]  /*3020*/  @!P5 FMUL R77, R77, R77 ;  /* 0x0000004d4d4dd220 */ /* 0x004fe20000400000 */
[----:B------:R-:W-:Y:S01]  /*3030*/  ISETP.GE.AND P5, PT, R11, 0x81, PT ;  /* 0x000000810b00780c */ /* 0x000fe20003fa6270 */
[----:B------:R-:W-:Y:S01]  /*3040*/  FADD R11, R48, R75 ;  /* 0x0000004b300b7221 */ /* 0x000fe20000000000 */
[----:B------:R-:W-:-:S03]  /*3050*/  @!P2 FMUL R86, R86, 0.5 ;  /* 0x3f0000005656a820 */ /* 0x000fc60000400000 */
[----:B------:R-:W-:Y:S01]  /*3060*/  FADD R11, R32, R11 ;  /* 0x0000000b200b7221 */ /* 0x000fe20000000000 */
[----:B------:R-:W2:Y:S01]  /*3070*/  MUFU.EX2 R78, R83 ;  /* 0x00000053004e7308 */ /* 0x000ea20000000800 */
[----:B-1----:R-:W-:Y:S01]  /*3080*/  @!P1 FMUL R74, R74, R74 ;  /* 0x0000004a4a4a9220 */ /* 0x002fe20000400000 */
[----:B---3--:R-:W-:Y:S01]  /*3090*/  @!P4 FMUL R79, R79, R79 ;  /* 0x0000004f4f4fc220 */ /* 0x008fe20000400000 */
[----:B--2---:R-:W-:Y:S01]  /*30a0*/  @!P3 FMUL R78, R78, R78 ;  /* 0x0000004e4e4eb220 */ /* 0x004fe20000400000 */
[----:B------:R-:W-:Y:S02]  /*30b0*/  WARPGROUP.DEPBAR.LE gsb0, 0x0 ;  /* 0x00008000000079c5 */ /* 0x000fe40000010000 */
[----:B------:R-:W-:Y:S02]  /*30c0*/  F2FP.BF16.F32.PACK_AB R24, R62, R59 ;  /* 0x0000003b3e18723e */ /* 0x000fe400000010ff */
[----:B------:R-:W-:Y:S02]  /*30d0*/  F2FP.BF16.F32.PACK_AB R26, R58, R61 ;  /* 0x0000003d3a1a723e */ /* 0x000fe400000010ff */
[----:B------:R-:W-:-:S02]  /*30e0*/  F2FP.BF16.F32.PACK_AB R25, R64, R63 ;  /* 0x0000003f4019723e */ /* 0x000fc400000010ff */
[----:B------:R-:W-:-:S04]  /*30f0*/  F2FP.BF16.F32.PACK_AB R27, R68, R65 ;  /* 0x00000041441b723e */ /* 0x000fc800000010ff */
[----:B------:R-:W-:-:S06]  /*3100*/  WARPGROUP.ARRIVE ;  /* 0x00000000000079c5 */ /* 0x000fcc0000000000 */
[----:B------:R-:W-:Y:S01]  /*3110*/  HGMMA.64x64x16.F32.BF16 R88, R24, gdesc[UR4].tnspB, R88, gsb0 ;  /* 0x40e0000418587df0 */ /* 0x000fe20008001858 */
[----:B------:R-:W-:Y:S01]  /*3120*/  UIADD3 UR6, UR14, 0x700, URZ ;  /* 0x000007000e067890 */ /* 0x000fe2000fffe03f */
[----:B------:R-:W-:Y:S01]  /*3130*/  UMOV UR7, 0x40000040 ;  /* 0x4000004000077882 */ /* 0x000fe20000000000 */
[----:B------:R-:W-:Y:S02]  /*3140*/  WARPGROUP.DEPBAR.LE gsb0, 0x0 ;  /* 0x00008000000079c5 */ /* 0x000fe40000010000 */
[----:B------:R-:W-:Y:S01]  /*3150*/  F2FP.BF16.F32.PACK_AB R24, R72, R67 ;  /* 0x000000434818723e */ /* 0x000fe200000010ff */
[----:B------:R-:W-:Y:S01]  /*3160*/  FADD R67, R40, R67 ;  /* 0x0000004328437221 */ /* 0x000fe20000000000 */
[----:B------:R-:W-:Y:S01]  /*3170*/  F2FP.BF16.F32.PACK_AB R26, R66, R69 ;  /* 0x00000045421a723e */ /* 0x000fe200000010ff */
[----:B------:R-:W-:Y:S01]  /*3180*/  FADD R72, R41, R72 ;  /* 0x0000004829487221 */ /* 0x000fe20000000000 */
[----:B------:R-:W-:Y:S01]  /*3190*/  F2FP.BF16.F32.PACK_AB R25, R70, R71 ;  /* 0x000000474619723e */ /* 0x000fe200000010ff */
[----:B------:R-:W-:Y:S01]  /*31a0*/  FADD R69, R44, R69 ;  /* 0x000000452c457221 */ /* 0x000fe20000000000 */
[----:B------:R-:W-:Y:S01]  /*31b0*/  F2FP.BF16.F32.PACK_AB R27, R76, R73 ;  /* 0x000000494c1b723e */ /* 0x000fe200000010ff */
[----:B------:R-:W-:Y:S01]  /*31c0*/  FADD R66, R45, R66 ;  /* 0x000000422d427221 */ /* 0x000fe20000000000 */
[----:B------:R-:W-:Y:S01]  /*31d0*/  FADD R71, R42, R71 ;  /* 0x000000472a477221 */ /* 0x000fe20000000000 */
[----:B------:R-:W-:Y:S01]  /*31e0*/  FADD R70, R43, R70 ;  /* 0x000000462b467221 */ /* 0x000fe20000000000 */
[----:B------:R-:W-:Y:S01]  /*31f0*/  WARPGROUP.ARRIVE ;  /* 0x00000000000079c5 */ /* 0x000fe20000000000 */
[----:B------:R-:W-:Y:S01]  /*3200*/  FADD R73, R46, R73 ;  /* 0x000000492e497221 */ /* 0x000fe20000000000 */
[----:B------:R-:W-:Y:S01]  /*3210*/  FADD R76, R29, R76 ;  /* 0x0000004c1d4c7221 */ /* 0x000fe20000000000 */
[----:B------:R-:W-:Y:S01]  /*3220*/  FADD R12, R12, R67 ;  /* 0x000000430c0c7221 */ /* 0x000fe20000000000 */
[----:B------:R-:W-:Y:S01]  /*3230*/  FADD R72, R15, R72 ;  /* 0x000000480f487221 */ /* 0x000fe20000000000 */
[----:B------:R-:W-:Y:S01]  /*3240*/  FADD R14, R14, R69 ;  /* 0x000000450e0e7221 */ /* 0x000fe20000000000 */
[----:B------:R-:W-:Y:S01]  /*3250*/  HGMMA.64x64x16.F32.BF16 R88, R24, gdesc[UR4].tnspB, R88, gsb0 ;  /* 0x40e0000418587df0 */ /* 0x000fe20008001858 */
[----:B------:R-:W-:Y:S01]  /*3260*/  UIADD3 UR6, UR14, 0x780, URZ ;  /* 0x000007800e067890 */ /* 0x000fe2000fffe03f */
[----:B------:R-:W-:Y:S01]  /*3270*/  FADD R17, R17, R66 ;  /* 0x0000004211117221 */ /* 0x000fe20000000000 */
[----:B------:R-:W-:Y:S01]  /*3280*/  UMOV UR7, 0x40000040 ;  /* 0x4000004000077882 */ /* 0x000fe20000000000 */
[----:B------:R-:W-:Y:S01]  /*3290*/  FADD R18, R18, R71 ;  /* 0x0000004712127221 */ /* 0x000fe20000000000 */
[----:B------:R-:W-:Y:S01]  /*32a0*/  FADD R19, R19, R70 ;  /* 0x0000004613137221 */ /* 0x000fe20000000000 */
[----:B------:R-:W-:Y:S01]  /*32b0*/  FADD R20, R20, R73 ;  /* 0x0000004914147221 */ /* 0x000fe20000000000 */
[----:B------:R-:W-:Y:S01]  /*32c0*/  FADD R21, R21, R76 ;  /* 0x0000004c15157221 */ /* 0x000fe20000000000 */
[----:B------:R-:W-:Y:S01]  /*32d0*/  IADD3 R15, R2, 0x12020, RZ ;  /* 0x00012020020f7810 */ /* 0x000fe20007ffe0ff */
[----:B------:R-:W-:Y:S01]  /*32e0*/  FADD R11, R12, R11 ;  /* 0x0000000b0c0b7221 */ /* 0x000fe20000000000 */
[----:B------:R-:W-:-:S02]  /*32f0*/  WARPGROUP.DEPBAR.LE gsb0, 0x0 ;  /* 0x00008000000079c5 */ /* 0x000fc40000010000 */
[----:B------:R-:W1:Y:S01]  /*3300*/  MUFU.EX2 R24, R81 ;  /* 0x0000005100187308 */ /* 0x000e620000000800 */
[----:B------:R-:W-:Y:S01]  /*3310*/  F2FP.BF16.F32.PACK_AB R26, R74, R77 ;  /* 0x0000004d4a1a723e */ /* 0x000fe200000010ff */
[----:B------:R-:W-:Y:S01]  /*3320*/  FADD R77, R52, R77 ;  /* 0x0000004d344d7221 */ /* 0x000fe20000000000 */
[----:B------:R-:W-:Y:S01]  /*3330*/  F2FP.BF16.F32.PACK_AB R25, R78, R79 ;  /* 0x0000004f4e19723e */ /* 0x000fe200000010ff */
[----:B------:R-:W-:Y:S01]  /*3340*/  FADD R74, R53, R74 ;  /* 0x0000004a354a7221 */ /* 0x000fe20000000000 */
[----:B------:R-:W-:Y:S01]  /*3350*/  FADD R79, R50, R79 ;  /* 0x0000004f324f7221 */ /* 0x000fe20000000000 */
[----:B------:R-:W-:Y:S01]  /*3360*/  FADD R78, R51, R78 ;  /* 0x0000004e334e7221 */ /* 0x000fe20000000000 */
[----:B------:R-:W-:Y:S01]  /*3370*/  FADD R77, R36, R77 ;  /* 0x0000004d244d7221 */ /* 0x000fe20000000000 */
[----:B------:R-:W2:Y:S01]  /*3380*/  MUFU.EX2 R81, R86 ;  /* 0x0000005600517308 */ /* 0x000ea20000000800 */
[----:B------:R-:W-:Y:S01]  /*3390*/  FADD R74, R37, R74 ;  /* 0x0000004a254a7221 */ /* 0x000fe20000000000 */
[----:B------:R-:W-:Y:S01]  /*33a0*/  FADD R79, R34, R79 ;  /* 0x0000004f224f7221 */ /* 0x000fe20000000000 */
[----:B------:R-:W-:Y:S01]  /*33b0*/  FADD R78, R35, R78 ;  /* 0x0000004e234e7221 */ /* 0x000fe20000000000 */
[----:B------:R-:W-:Y:S01]  /*33c0*/  FADD R14, R14, R77 ;  /* 0x0000004d0e0e7221 */ /* 0x000fe20000000000 */
[----:B------:R-:W-:Y:S01]  /*33d0*/  FADD R74, R17, R74 ;  /* 0x0000004a114a7221 */ /* 0x000fe20000000000 */
[----:B------:R-:W-:Y:S01]  /*33e0*/  FADD R18, R18, R79 ;  /* 0x0000004f12127221 */ /* 0x000fe20000000000 */
[----:B------:R-:W-:Y:S01]  /*33f0*/  FADD R19, R19, R78 ;  /* 0x0000004e13137221 */ /* 0x000fe20000000000 */
[----:B------:R-:W-:Y:S01]  /*3400*/  FADD R11, R11, R14 ;  /* 0x0000000e0b0b7221 */ /* 0x000fe20000000000 */
[----:B-1----:R-:W-:Y:S01]  /*3410*/  @!P6 FMUL R24, R24, R24 ;  /* 0x000000181818e220 */ /* 0x002fe20000400000 */
[----:B------:R-:W-:-:S03]  /*3420*/  FSETP.GEU.AND P6, PT, R22, -126, PT ;  /* 0xc2fc00001600780b */ /* 0x000fc60003fce000 */
[----:B------:R-:W-:Y:S01]  /*3430*/  FADD R30, R49, R24 ;  /* 0x00000018311e7221 */ /* 0x000fe20000000000 */
[----:B------:R-:W-:Y:S01]  /*3440*/  F2FP.BF16.F32.PACK_AB R24, R24, R75 ;  /* 0x0000004b1818723e */ /* 0x000fe200000010ff */
[----:B--2---:R-:W-:Y:S02]  /*3450*/  @!P2 FMUL R81, R81, R81 ;  /* 0x000000515151a220 */ /* 0x004fe40000400000 */
[----:B------:R-:W-:-:S04]  /*3460*/  FADD R33, R33, R30 ;  /* 0x0000001e21217221 */ /* 0x000fc80000000000 */
[----:B------:R-:W-:Y:S02]  /*3470*/  FADD R33, R72, R33 ;  /* 0x0000002148217221 */ /* 0x000fe40000000000 */
[----:B------:R-:W-:Y:S02]  /*3480*/  @!P6 FMUL R22, R22, 0.5 ;  /* 0x3f0000001616e820 */ /* 0x000fe40000400000 */
[----:B------:R-:W-:-:S04]  /*3490*/  FADD R74, R33, R74 ;  /* 0x0000004a214a7221 */ /* 0x000fc80000000000 */
[----:B------:R-:W1:Y:S02]  /*34a0*/  MUFU.EX2 R22, R22 ;  /* 0x0000001600167308 */ /* 0x000e640000000800 */
[----:B-1----:R-:W-:-:S05]  /*34b0*/  @!P6 FMUL R22, R22, R22 ;  /* 0x000000161616e220 */ /* 0x002fca0000400000 */
[----:B------:R-:W-:Y:S01]  /*34c0*/  F2FP.BF16.F32.PACK_AB R27, R22, R81 ;  /* 0x00000051161b723e */ /* 0x000fe200000010ff */
[----:B------:R-:W-:Y:S01]  /*34d0*/  FADD R81, R54, R81 ;  /* 0x0000005136517221 */ /* 0x000fe20000000000 */
[----:B------:R-:W-:Y:S02]  /*34e0*/  FADD R22, R31, R22 ;  /* 0x000000161f167221 */ /* 0x000fe40000000000 */
[----:B------:R-:W-:Y:S01]  /*34f0*/  WARPGROUP.ARRIVE ;  /* 0x00000000000079c5 */ /* 0x000fe20000000000 */
[----:B------:R-:W-:Y:S01]  /*3500*/  FADD R81, R38, R81 ;  /* 0x0000005126517221 */ /* 0x000fe20000000000 */
[----:B------:R-:W-:-:S03]  /*3510*/  FADD R22, R23, R22 ;  /* 0x0000001617167221 */ /* 0x000fc60000000000 */
[----:B------:R-:W-:Y:S01]  /*3520*/  FADD R81, R20, R81 ;  /* 0x0000005114517221 */ /* 0x000fe20000000000 */
[----:B------:R-:W-:Y:S01]  /*3530*/  HGMMA.64x64x16.F32.BF16 R88, R24, gdesc[UR4].tnspB, R88, gsb0 ;  /* 0x40e0000418587df0 */ /* 0x000fe20008001858 */
[----:B------:R-:W-:Y:S02]  /*3540*/  FADD R22, R21, R22 ;  /* 0x0000001615167221 */ /* 0x000fe40000000000 */
[----:B------:R-:W-:Y:S01]  /*3550*/  FADD R81, R18, R81 ;  /* 0x0000005112517221 */ /* 0x000fe20000000000 */
[----:B------:R-:W-:Y:S01]  /*3560*/  FADD R18, R11, R74 ;  /* 0x0000004a0b127221 */ /* 0x000fe20000000000 */
[----:B------:R-:W-:-:S04]  /*3570*/  FADD R22, R19, R22 ;  /* 0x0000001613167221 */ /* 0x000fc80000000000 */
[----:B------:R-:W-:Y:S01]  /*3580*/  FADD R17, R81, R22 ;  /* 0x0000001651117221 */ /* 0x000fe20000000000 */
[----:B------:R-:W-:Y:S02]  /*3590*/  WARPGROUP.DEPBAR.LE gsb0, 0x0 ;  /* 0x00008000000079c5 */ /* 0x000fe40000010000 */
[----:B------:R-:W-:-:S04]  /*35a0*/  PRMT R24, RZ, 0x654, R15 ;  /* 0x00000654ff187816 */ /* 0x000fc8000000000f */
[----:B------:R1:W-:Y:S01]  /*35b0*/  SYNCS.ARRIVE.TRANS64.RED.A1T0 RZ, [R24+URZ], RZ ;  /* 0x000000ff18ff79a7 */ /* 0x0003e2000810043f */
[----:B------:R-:W-:Y:S05]  /*35c0*/  @!P5 BRA `(.L_x_24) ;  /* 0x0000002c00a0d947 */ /* 0x000fea0003800000 */
[----:B------:R-:W-:Y:S01]  /*35d0*/  LOP3.LUT R10, R10, 0x1f, RZ, 0xc0, !PT ;  /* 0x0000001f0a0a7812 */ /* 0x000fe200078ec0ff */
[----:B------:R-:W-:Y:S01]  /*35e0*/  IMAD.MOV.U32 R12, RZ, RZ, 0x1 ;  /* 0x00000001ff0c7424 */ /* 0x000fe200078e00ff */
[----:B------:R-:W-:Y:S01]  /*35f0*/  MOV R121, R3 ;  /* 0x0000000300797202 */ /* 0x000fe20000000f00 */
[----:B------:R-:W-:Y:S01]  /*3600*/  ULDC.64 UR30, c[0x0][0x198] ;  /* 0x00006600001e7ab9 */ /* 0x000fe20000000a00 */
[----:B------:R-:W-:Y:S01]  /*3610*/  MOV R19, R0 ;  /* 0x0000000000137202 */ /* 0x000fe20000000f00 */
[----:B------:R-:W-:Y:S01]  /*3620*/  ULDC UR15, c[0x0][0x604] ;  /* 0x00018100000f7ab9 */ /* 0x000fe20000000800 */
[----:B------:R-:W-:-:S07]  /*3630*/  MOV R11, 0x2 ;  /* 0x00000002000b7802 */ /* 0x000fce0000000f00 */
.L_x_37:
[----:B------:R-:W-:Y:S01]  /*3640*/  LEA R3, R11, R2, 0x3 ;  /* 0x000000020b037211 */ /* 0x000fe200078e18ff */
[----:B------:R-:W-:Y:S05]  /*3650*/  YIELD ;  /* 0x0000000000007946 */ /* 0x000fea0003800000 */
[----:B------:R-:W-:-:S04]  /*3660*/  SHF.L.U32 R0, R4, 0x1f, RZ ;  /* 0x0000001f04007819 */ /* 0x000fc800000006ff */
[----:B------:R-:W2:Y:S02]  /*3670*/  SYNCS.PHASECHK.TRANS64.TRYWAIT P1, [R3+URZ+0x12000], R0 ;  /* 0x01200000030075a7 */ /* 0x000ea4000802017f */
[----:B--2---:R-:W-:Y:S05]  /*3680*/  @!P1 BRA `(.L_x_25) ;  /* 0x0000004000d09947 */ /* 0x004fea0003800000 */
.L_x_67:
[----:B------:R-:W-:Y:S05]  /*3690*/  WARPSYNC.ALL ;  /* 0x0000000000007948 */ /* 0x000fea0003800000 */
[----:B------:R-:W-:Y:S01]  /*36a0*/  LEA R22, R11, UR28, 0xa ;  /* 0x0000001c0b167c11 */ /* 0x000fe2000f8e50ff */
[----:B-1----:R-:W-:Y:S01]  /*36b0*/  WARPGROUP.ARRIVE ;  /* 0x00000000000079c5 */ /* 0x002fe20000000000 */
[----:B------:R-:W-:Y:S02]  /*36c0*/  MOV R23, 0x40000040 ;  /* 0x4000004000177802 */ /* 0x000fe40000000f00 */
[----:B------:R-:W-:Y:S02]  /*36d0*/  R2UR UR6, R22 ;  /* 0x00000000160672ca */ /* 0x000fe400000e0000 */
[----:B------:R-:W-:-:S02]  /*36e0*/  R2UR UR7, R23 ;  /* 0x00000000170772ca */ /* 0x000fc400000e0000 */
[----:B------:R-:W-:Y:S02]  /*36f0*/  IADD3 R20, R22, 0x2, RZ ;  /* 0x0000000216147810 */ /* 0x000fe40007ffe0ff */
[----:B------:R-:W-:Y:S02]  /*3700*/  MOV R21, 0x40000040 ;  /* 0x4000004000157802 */ /* 0x000fe40000000f00 */
[----:B------:R-:W-:Y:S01]  /*3710*/  R2UR UR18, R20 ;  /* 0x00000000141272ca */ /* 0x000fe200000e0000 */
[----:B------:R-:W-:Y:S01]  /*3720*/  VIADD R20, R22, 0x4 ;  /* 0x0000000416147836 */ /* 0x000fe20000000000 */
[----:B------:R-:W-:Y:S02]  /*3730*/  R2UR UR19, R21 ;  /* 0x00000000151372ca */ /* 0x000fe400000e0000 */
[----:B------:R-:W-:Y:S02]  /*3740*/  MOV R21, 0x40000040 ;  /* 0x4000004000157802 */ /* 0x000fe40000000f00 */
[----:B------:R-:W-:Y:S01]  /*3750*/  R2UR UR22, R20 ;  /* 0x00000000141672ca */ /* 0x000fe200000e0000 */
[----:B------:R-:W-:Y:S01]  /*3760*/  HGMMA.64x128x16.F32.BF16 R24, gdesc[UR4], RZ, !UPT, gsb0 ;  /* 0x01e00000041879f0 */ /* 0x000fe2000c0018ff */
[----:B------:R-:W-:-:S02]  /*3770*/  R2UR UR23, R21 ;  /* 0x00000000151772ca */ /* 0x000fc400000e0000 */
[----:B------:R-:W-:Y:S02]  /*3780*/  IADD3 R22, R22, 0x6, RZ ;  /* 0x0000000616167810 */ /* 0x000fe40007ffe0ff */
[----:B------:R-:W-:Y:S02]  /*3790*/  MOV R23, 0x40000040 ;  /* 0x4000004000177802 */ /* 0x000fe40000000f00 */
[----:B------:R-:W-:Y:S02]  /*37a0*/  R2UR UR26, R22 ;  /* 0x00000000161a72ca */ /* 0x000fe400000e0000 */
[----:B------:R-:W-:Y:S02]  /*37b0*/  R2UR UR27, R23 ;  /* 0x00000000171b72ca */ /* 0x000fe400000e0000 */
[----:B------:R-:W-:Y:S01]  /*37c0*/  ISETP.NE.AND P1, PT, R9, RZ, PT ;  /* 0x000000ff0900720c */ /* 0x000fe20003f25270 */
        /* <DEDUP_REMOVED lines=10> */
[----:B------:R-:W-:Y:S05]  /*3870*/  @P1 BRA `(.L_x_26) ;  /* 0x0000000000841947 */ /* 0x000fea0003800000 */
[----:B------:R-:W-:-:S13]  /*3880*/  ISETP.LT.OR P2, PT, R7, 0x1, !P0 ;  /* 0x000000010700780c */ /* 0x000fda0004741670 */
[----:B------:R-:W-:Y:S05]  /*3890*/  @P2 BRA `(.L_x_27) ;  /* 0x0000000000782947 */ /* 0x000fea0003800000 */
[----:B--2---:R-:W-:Y:S02]  /*38a0*/  LEA R0, R5, R2, 0x3 ;  /* 0x0000000205007211 */ /* 0x004fe400078e18ff */
[----:B------:R-:W-:Y:S02]  /*38b0*/  SHF.L.U32 R3, R6, 0x1f, RZ ;  /* 0x0000001f06037819 */ /* 0x000fe400000006ff */
[----:B------:R-:W-:Y:S02]  /*38c0*/  ISETP.NE.AND P3, PT, R16, RZ, PT ;  /* 0x000000ff1000720c */ /* 0x000fe40003f65270 */
[----:B------:R-:W1:Y:S02]  /*38d0*/  SYNCS.PHASECHK.TRANS64.TRYWAIT P2, [R0+URZ+0x12020], R3 ;  /* 0x01202003000075a7 */ /* 0x000e64000804017f */
[----:B-1----:R-:W-:Y:S09]  /*38e0*/  @!P2 BRA `(.L_x_28) ;  /* 0x00000040004ca947 */ /* 0x002ff20003800000 */
.L_x_68:
[----:B------:R-:W-:Y:S05]  /*38f0*/  @P3 BRA `(.L_x_29) ;  /* 0x0000000000143947 */ /* 0x000fea0003800000 */
[----:B------:R-:W-:Y:S02]  /*3900*/  ISETP.NE.AND P2, PT, R10, RZ, PT ;  /* 0x000000ff0a00720c */ /* 0x000fe40003f45270 */
[----:B-1----:R-:W-:-:S04]  /*3910*/  MOV R3, 0x4000 ;  /* 0x0000400000037802 */ /* 0x002fc80000000f00 */
[----:B------:R2:W-:Y:S07]  /*3920*/  SYNCS.ARRIVE.TRANS64 RZ, [R0+URZ+0x12000], R3 ;  /* 0x0120000300ff79a7 */ /* 0x0005ee000800003f */
[----:B------:R-:W-:Y:S05]  /*3930*/  @!P2 BRA `(.L_x_29) ;  /* 0x000000000004a947 */ /* 0x000fea0003800000 */
[----:B------:R-:W-:Y:S01]  /*3940*/  BPT.TRAP 0x1 ;  /* 0x000000040000795c */ /* 0x000fe20000300000 */
.L_x_29:
[----:B-12---:R-:W-:Y:S01]  /*3950*/  IMAD R3, R5, 0x4000, R2 ;  /* 0x0000400005037824 */ /* 0x006fe200078e0202 */
        /* <DEDUP_REMOVED lines=8> */
[----:B------:R-:W-:Y:S02]  /*39e0*/  UMOV UR34, URZ ;  /* 0x0000003f00227c82 */ /* 0x000fe40008000000 */
[----:B------:R-:W-:-:S03]  /*39f0*/  ISETP.NE.AND P2, PT, R5, 0x4, PT ;  /* 0x000000040500780c */ /* 0x000fc60003f45270 */
[----:B------:R-:W-:Y:S01]  /*3a00*/  USHF.L.U32 UR35, UR35, 0x7, URZ ;  /* 0x0000000723237899 */ /* 0x000fe2000800063f */
[----:B------:R-:W-:Y:S01]  /*3a10*/  SEL R3, RZ, 0x1, P2 ;  /* 0x00000001ff037807 */ /* 0x000fe20001000000 */
[----:B------:R-:W-:Y:S01]  /*3a20*/  UIADD3 UR33, UR33, 0x12000, URZ ;  /* 0x0001200021217890 */ /* 0x000fe2000fffe03f */
[----:B------:R-:W-:Y:S01]  /*3a30*/  SEL R5, R5, RZ, P2 ;  /* 0x000000ff05057207 */ /* 0x000fe20001000000 */
[----:B------:R-:W-:Y:S01]  /*3a40*/  UIADD3 UR32, UR32, 0x2000, URZ ;  /* 0x0000200020207890 */ /* 0x000fe2000fffe03f */
[----:B------:R-:W-:-:S08]  /*3a50*/  LOP3.LUT R6, R6, R3, RZ, 0x3c, !PT ;  /* 0x0000000306067212 */ /* 0x000fd000078e3cff */
[----:B------:R1:W-:Y:S02]  /*3a60*/  UTMALDG.4D [UR32], [UR6], desc[UR8] ;  /* 0x00000820060075b4 */ /* 0x0003e40008019000 */
[----:B-1----:R-:W-:Y:S01]  /*3a70*/  NOP ;  /* 0x0000000000007918 */ /* 0x002fe20000000000 */
.L_x_27:
[----:B------:R-:W-:-:S07]  /*3a80*/  IADD3 R7, R7, -0x1, RZ ;  /* 0xffffffff07077810 */ /* 0x000fce0007ffe0ff */
.L_x_26:
[----:B------:R-:W-:Y:S01]  /*3a90*/  IADD3 R11, R11, 0x1, RZ ;  /* 0x000000010b0b7810 */ /* 0x000fe20007ffe0ff */
[----:B------:R-:W-:Y:S05]  /*3aa0*/  WARPSYNC.ALL ;  /* 0x0000000000007948 */ /* 0x000fea0003800000 */
[----:B------:R-:W-:-:S04]  /*3ab0*/  ISETP.NE.AND P2, PT, R11, 0x4, PT ;  /* 0x000000040b00780c */ /* 0x000fc80003f45270 */
[----:B--2---:R-:W-:Y:S02]  /*3ac0*/  SEL R3, RZ, 0x1, P2 ;  /* 0x00000001ff037807 */ /* 0x004fe40001000000 */
[----:B------:R-:W-:Y:S02]  /*3ad0*/  SEL R11, R11, RZ, P2 ;  /* 0x000000ff0b0b7207 */ /* 0x000fe40001000000 */
[----:B------:R-:W-:Y:S02]  /*3ae0*/  LOP3.LUT R4, R4, R3, RZ, 0x3c, !PT ;  /* 0x0000000304047212 */ /* 0x000fe400078e3cff */
[----:B------:R-:W-:Y:S01]  /*3af0*/  FMNMX R0, R24, R121, !PT ;  /* 0x0000007918007209 */ /* 0x000fe20007800000 */
[----:B------:R-:W-:Y:S01]  /*3b00*/  BSSY B0, `(.L_x_30) ;  /* 0x0000064000007945 */ /* 0x000fe20003800000 */
        /* <DEDUP_REMOVED lines=63> */
[----:B------:R-:W-:Y:S01]  /*3f00*/  LEA R123, R12, R15, 0x3 ;  /* 0x0000000f0c7b7211 */ /* 0x000fe200078e18ff */
[----:B------:R-:W1:Y:S01]  /*3f10*/  SHFL.BFLY PT, R3, R14, 0x1, 0x1f ;  /* 0x0c201f000e037f89 */ /* 0x000e6200000e0000 */
[----:B------:R-:W-:Y:S02]  /*3f20*/  SHF.L.U32 R120, R4, 0x1f, RZ ;  /* 0x0000001f04787819 */ /* 0x000fe400000006ff */
[----:B------:R-:W-:Y:S01]  /*3f30*/  PRMT R123, RZ, 0x654, R123 ;  /* 0x00000654ff7b7816 */ /* 0x000fe2000000007b */
[----:B------:R-:W2:Y:S03]  /*3f40*/  SHFL.BFLY PT, R23, R20, 0x1, 0x1f ;  /* 0x0c201f0014177f89 */ /* 0x000ea600000e0000 */
[----:B------:R3:W-:Y:S01]  /*3f50*/  SYNCS.ARRIVE.TRANS64.RED.A1T0 RZ, [R123+URZ], RZ ;  /* 0x000000ff7bff79a7 */ /* 0x0007e2000810043f */
[----:B-1----:R-:W-:-:S02]  /*3f60*/  FMNMX R21, R14, R3, !PT ;  /* 0x000000030e157209 */ /* 0x002fc40007800000 */
[----:B--2---:R-:W-:-:S03]  /*3f70*/  FMNMX R122, R20, R23, !PT ;  /* 0x00000017147a7209 */ /* 0x004fc60007800000 */
[----:B------:R-:W1:Y:S04]  /*3f80*/  SHFL.BFLY PT, R0, R21, 0x2, 0x1f ;  /* 0x0c401f0015007f89 */ /* 0x000e6800000e0000 */
[----:B------:R-:W2:Y:S01]  /*3f90*/  SHFL.BFLY PT, R23, R122, 0x2, 0x1f ;  /* 0x0c401f007a177f89 */ /* 0x000ea200000e0000 */
[----:B-1----:R-:W-:Y:S02]  /*3fa0*/  FMNMX R3, R21, R0, !PT ;  /* 0x0000000015037209 */ /* 0x002fe40007800000 */
[----:B--2---:R-:W-:Y:S02]  /*3fb0*/  FMNMX R0, R122, R23, !PT ;  /* 0x000000177a007209 */ /* 0x004fe40007800000 */
[----:B------:R-:W-:Y:S02]  /*3fc0*/  FSETP.NEU.AND P2, PT, R3, -INF , PT ;  /* 0xff8000000300780b */ /* 0x000fe40003f4d000 */
[----:B------:R-:W-:-:S02]  /*3fd0*/  FSETP.NEU.AND P3, PT, R0, -INF , PT ;  /* 0xff8000000000780b */ /* 0x000fc40003f6d000 */
[----:B------:R-:W-:Y:S02]  /*3fe0*/  LEA R23, R11, R2, 0x3 ;  /* 0x000000020b177211 */ /* 0x000fe400078e18ff */
[----:B------:R-:W-:Y:S02]  /*3ff0*/  FSEL R22, R3, RZ, P2 ;  /* 0x000000ff03167208 */ /* 0x000fe40001000000 */
[----:B------:R-:W-:Y:S01]  /*4000*/  FSEL R20, R0, RZ, P3 ;  /* 0x000000ff00147208 */ /* 0x000fe20001800000 */
[----:B------:R-:W1:Y:S02]  /*4010*/  SYNCS.PHASECHK.TRANS64.TRYWAIT P6, [R23+URZ+0x12000], R120 ;  /* 0x01200078170075a7 */ /* 0x000e6400080c017f */
[----:B------:R-:W-:Y:S02]  /*4020*/  FADD R14, -R22, R121 ;  /* 0x00000079160e7221 */ /* 0x000fe40000000100 */
[----:B------:R-:W-:Y:S02]  /*4030*/  FADD R19, -R20, R19 ;  /* 0x0000001314137221 */ /* 0x000fe40000000100 */
[----:B------:R-:W-:Y:S01]  /*4040*/  FMUL R21, R14, UR15 ;  /* 0x0000000f0e157c20 */ /* 0x000fe20008400000 */
[----:B------:R-:W-:Y:S01]  /*4050*/  FMUL R14, R20, UR15 ;  /* 0x0000000f140e7c20 */ /* 0x000fe20008400000 */
[----:B------:R-:W-:-:S03]  /*4060*/  FMUL R19, R19, UR15 ;  /* 0x0000000f13137c20 */ /* 0x000fc60008400000 */
[----:B------:R-:W-:Y:S01]  /*4070*/  FSETP.GEU.AND P2, PT, R21, -126, PT ;  /* 0xc2fc00001500780b */ /* 0x000fe20003f4e000 */
[--C-:B------:R-:W-:Y:S01]  /*4080*/  FFMA R26, R26, UR15, -R14.reuse ;  /* 0x0000000f1a1a7c23 */ /* 0x100fe2000800080e */
[----:B------:R-:W-:Y:S01]  /*4090*/  FSETP.GEU.AND P3, PT, R19, -126, PT ;  /* 0xc2fc00001300780b */ /* 0x000fe20003f6e000 */
[--C-:B------:R-:W-:Y:S01]  /*40a0*/  FFMA R27, R27, UR15, -R14.reuse ;  /* 0x0000000f1b1b7c23 */ /* 0x100fe2000800080e */
[----:B------:R-:W-:Y:S02]  /*40b0*/  FFMA R30, R30, UR15, -R14 ;  /* 0x0000000f1e1e7c23 */ /* 0x000fe4000800080e */
[----:B------:R-:W-:Y:S02]  /*40c0*/  FSETP.GEU.AND P4, PT, R26, -126, PT ;  /* 0xc2fc00001a00780b */ /* 0x000fe40003f8e000 */
[----:B------:R-:W-:-:S05]  /*40d0*/  FSETP.GEU.AND P5, PT, R27, -126, PT ;  /* 0xc2fc00001b00780b */ /* 0x000fca0003fae000 */
[----:B------:R-:W-:Y:S02]  /*40e0*/  @!P2 FMUL R21, R21, 0.5 ;  /* 0x3f0000001515a820 */ /* 0x000fe40000400000 */
[----:B------:R-:W-:-:S04]  /*40f0*/  @!P3 FMUL R19, R19, 0.5 ;  /* 0x3f0000001313b820 */ /* 0x000fc80000400000 */
[----:B------:R-:W2:Y:S01]  /*4100*/  MUFU.EX2 R21, R21 ;  /* 0x0000001500157308 */ /* 0x000ea20000000800 */
[----:B------:R-:W-:-:S07]  /*4110*/  @!P4 FMUL R26, R26, 0.5 ;  /* 0x3f0000001a1ac820 */ /* 0x000fce0000400000 */
[----:B------:R3:W4:Y:S01]  /*4120*/  MUFU.EX2 R20, R19 ;  /* 0x0000001300147308 */ /* 0x0007220000000800 */
[----:B-1----:R-:W-:Y:S05]  /*4130*/  @!P6 BRA `(.L_x_31) ;  /* 0x00000038004ce947 */ /* 0x002fea0003800000 */
.L_x_69:
[----:B------:R-:W-:Y:S05]  /*4140*/  BSYNC B0 ;  /* 0x0000000000007941 */ /* 0x000fea0003800000 */
.L_x_30:
[----:B------:R-:W-:Y:S01]  /*4150*/  FSETP.GEU.AND P6, PT, R30, -126, PT ;  /* 0xc2fc00001e00780b */ /* 0x000fe20003fce000 */
[----:B---3--:R-:W-:Y:S01]  /*4160*/  FMUL R19, R22, UR15 ;  /* 0x0000000f16137c20 */ /* 0x008fe20008400000 */
[----:B------:R-:W-:Y:S01]  /*4170*/  @!P5 FMUL R27, R27, 0.5 ;  /* 0x3f0000001b1bd820 */ /* 0x000fe20000400000 */
[--C-:B------:R-:W-:Y:S01]  /*4180*/  FFMA R31, R31, UR15, -R14.reuse ;  /* 0x0000000f1f1f7c23 */ /* 0x100fe2000800080e */
[----:B------:R1:W3:Y:S01]  /*4190*/  MUFU.EX2 R23, R26 ;  /* 0x0000001a00177308 */ /* 0x0002e20000000800 */
[--C-:B------:R-:W-:Y:S01]  /*41a0*/  FFMA R24, R24, UR15, -R19.reuse ;  /* 0x0000000f18187c23 */ /* 0x100fe20008000813 */
[----:B--2---:R-:W-:Y:S01]  /*41b0*/  @!P2 FMUL R21, R21, R21 ;  /* 0x000000151515a220 */ /* 0x004fe20000400000 */
[----:B----4-:R-:W-:Y:S01]  /*41c0*/  @!P3 FMUL R20, R20, R20 ;  /* 0x000000141414b220 */ /* 0x010fe20000400000 */
[----:B------:R-:W-:Y:S01]  /*41d0*/  FSETP.GEU.AND P2, PT, R31, -126, PT ;  /* 0xc2fc00001f00780b */ /* 0x000fe20003f4e000 */
[--C-:B------:R-:W-:Y:S01]  /*41e0*/  FFMA R25, R25, UR15, -R19.reuse ;  /* 0x0000000f19197c23 */ /* 0x100fe20008000813 */
[----:B------:R-:W-:Y:S01]  /*41f0*/  FSETP.GEU.AND P3, PT, R24, -126, PT ;  /* 0xc2fc00001800780b */ /* 0x000fe20003f6e000 */
[--C-:B------:R-:W-:Y:S01]  /*4200*/  FFMA R29, R29, UR15, -R19.reuse ;  /* 0x0000000f1d1d7c23 */ /* 0x100fe20008000813 */
[----:B------:R2:W4:Y:S01]  /*4210*/  MUFU.EX2 R22, R27 ;  /* 0x0000001b00167308 */ /* 0x0005220000000800 */
[----:B------:R-:W-:Y:S01]  /*4220*/  @!P6 FMUL R30, R30, 0.5 ;  /* 0x3f0000001e1ee820 */ /* 0x000fe20000400000 */
[--C-:B-1----:R-:W-:Y:S01]  /*4230*/  FFMA R26, R28, UR15, -R19.reuse ;  /* 0x0000000f1c1a7c23 */ /* 0x102fe20008000813 */
[----:B------:R-:W-:Y:S01]  /*4240*/  IMAD.MOV.U32 R123, RZ, RZ, 0x40000040 ;  /* 0x40000040ff7b7424 */ /* 0x000fe200078e00ff */
[----:B------:R-:W-:Y:S01]  /*4250*/  LEA R122, R11, UR14, 0xa ;  /* 0x0000000e0b7a7c11 */ /* 0x000fe2000f8e50ff */
[----:B------:R-:W-:Y:S05]  /*4260*/  WARPSYNC.ALL ;  /* 0x0000000000007948 */ /* 0x000fea0003800000 */
[----:B------:R-:W1:Y:S01]  /*4270*/  MUFU.EX2 R30, R30 ;  /* 0x0000001e001e7308 */ /* 0x000e620000000800 */
[----:B------:R-:W-:Y:S01]  /*4280*/  @!P2 FMUL R31, R31, 0.5 ;  /* 0x3f0000001f1fa820 */ /* 0x000fe20000400000 */
[----:B---3--:R-:W-:Y:S01]  /*4290*/  @!P4 FMUL R23, R23, R23 ;  /* 0x000000171717c220 */ /* 0x008fe20000400000 */
[----:B------:R-:W-:Y:S01]  /*42a0*/  @!P3 FMUL R24, R24, 0.5 ;  /* 0x3f0000001818b820 */ /* 0x000fe20000400000 */
[----:B------:R-:W-:Y:S01]  /*42b0*/  FSETP.GEU.AND P4, PT, R25, -126, PT ;  /* 0xc2fc00001900780b */ /* 0x000fe20003f8e000 */
[--C-:B--2---:R-:W-:Y:S01]  /*42c0*/  FFMA R27, R32, UR15, -R19.reuse ;  /* 0x0000000f201b7c23 */ /* 0x104fe20008000813 */
[----:B------:R-:W-:Y:S01]  /*42d0*/  R2UR UR6, R122 ;  /* 0x000000007a0672ca */ /* 0x000fe200000e0000 */
[----:B----4-:R-:W-:Y:S01]  /*42e0*/  @!P5 FMUL R22, R22, R22 ;  /* 0x000000161616d220 */ /* 0x010fe20000400000 */
[----:B------:R-:W-:Y:S01]  /*42f0*/  FSETP.GEU.AND P5, PT, R26, -126, PT ;  /* 0xc2fc00001a00780b */ /* 0x000fe20003fae000 */
[----:B------:R-:W2:Y:S01]  /*4300*/  MUFU.EX2 R31, R31 ;  /* 0x0000001f001f7308 */ /* 0x000ea20000000800 */
[----:B------:R-:W-:Y:S01]  /*4310*/  R2UR UR7, R123 ;  /* 0x000000007b0772ca */ /* 0x000fe200000e0000 */
[--C-:B------:R-:W-:Y:S01]  /*4320*/  FFMA R120, R34, UR15, -R14.reuse ;  /* 0x0000000f22787c23 */ /* 0x100fe2000800080e */
[-C--:B------:R-:W-:Y:S01]  /*4330*/  FMUL R88, R88, R21.reuse ;  /* 0x0000001558587220 */ /* 0x080fe20000400000 */
[-C--:B------:R-:W-:Y:S01]  /*4340*/  FMUL R89, R89, R21.reuse ;  /* 0x0000001559597220 */ /* 0x080fe20000400000 */
[-C--:B------:R-:W-:Y:S01]  /*4350*/  FMUL R92, R92, R21.reuse ;  /* 0x000000155c5c7220 */ /* 0x080fe20000400000 */
[-C--:B------:R-:W-:Y:S01]  /*4360*/  FMUL R93, R93, R21.reuse ;  /* 0x000000155d5d7220 */ /* 0x080fe20000400000 */
[-C--:B------:R-:W-:Y:S01]  /*4370*/  FMUL R96, R96, R21.reuse ;  /* 0x0000001560607220 */ /* 0x080fe20000400000 */
[----:B-1----:R-:W-:Y:S01]  /*4380*/  @!P6 FMUL R30, R30, R30 ;  /* 0x0000001e1e1ee220 */ /* 0x002fe20000400000 */
[----:B------:R-:W-:Y:S01]  /*4390*/  FSETP.GEU.AND P6, PT, R29, -126, PT ;  /* 0xc2fc00001d00780b */ /* 0x000fe20003fce000 */
[----:B------:R1:W3:Y:S01]  /*43a0*/  MUFU.EX2 R28, R24 ;  /* 0x00000018001c7308 */ /* 0x0002e20000000800 */
[----:B------:R-:W-:Y:S01]  /*43b0*/  @!P4 FMUL R25, R25, 0.5 ;  /* 0x3f0000001919c820 */ /* 0x000fe20000400000 */
[----:B------:R-:W-:Y:S01]  /*43c0*/  @!P5 FMUL R26, R26, 0.5 ;  /* 0x3f0000001a1ad820 */ /* 0x000fe20000400000 */
[-C--:B------:R-:W-:Y:S01]  /*43d0*/  FMUL R97, R97, R21.reuse ;  /* 0x0000001561617220 */ /* 0x080fe20000400000 */
[-C--:B------:R-:W-:Y:S01]  /*43e0*/  FMUL R100, R100, R21.reuse ;  /* 0x0000001564647220 */ /* 0x080fe20000400000 */
[-C--:B------:R-:W-:Y:S01]  /*43f0*/  FMUL R101, R101, R21.reuse ;  /* 0x0000001565657220 */ /* 0x080fe20000400000 */
[----:B------:R-:W-:Y:S01]  /*4400*/  FMUL R104, R104, R21 ;  /* 0x0000001568687220 */ /* 0x000fe20000400000 */
[----:B--2---:R-:W-:Y:S01]  /*4410*/  @!P2 FMUL R31, R31, R31 ;  /* 0x0000001f1f1fa220 */ /* 0x004fe20000400000 */
[----:B------:R-:W2:Y:S01]  /*4420*/  MUFU.EX2 R121, R25 ;  /* 0x0000001900797308 */ /* 0x000ea20000000800 */
[--C-:B-1----:R-:W-:Y:S01]  /*4430*/  FFMA R24, R33, UR15, -R19.reuse ;  /* 0x0000000f21187c23 */ /* 0x102fe20008000813 */
[----:B------:R-:W-:Y:S01]  /*4440*/  FSETP.GEU.AND P2, PT, R27, -126, PT ;  /* 0xc2fc00001b00780b */ /* 0x000fe20003f4e000 */
[-C--:B------:R-:W-:Y:S01]  /*4450*/  FMUL R105, R105, R21.reuse ;  /* 0x0000001569697220 */ /* 0x080fe20000400000 */
[----:B------:R-:W-:Y:S01]  /*4460*/  @!P6 FMUL R29, R29, 0.5 ;  /* 0x3f0000001d1de820 */ /* 0x000fe20000400000 */
[-C--:B------:R-:W-:Y:S01]  /*4470*/  FMUL R108, R108, R21.reuse ;  /* 0x000000156c6c7220 */ /* 0x080fe20000400000 */
[-C--:B------:R-:W-:Y:S01]  /*4480*/  FMUL R109, R109, R21.reuse ;  /* 0x000000156d6d7220 */ /* 0x080fe20000400000 */
[-C--:B------:R-:W-:Y:S01]  /*4490*/  FMUL R112, R112, R21.reuse ;  /* 0x0000001570707220 */ /* 0x080fe20000400000 */
[----:B------:R-:W1:Y:S01]  /*44a0*/  MUFU.EX2 R32, R26 ;  /* 0x0000001a00207308 */ /* 0x000e620000000800 */
[----:B---3--:R-:W-:Y:S01]  /*44b0*/  @!P3 FMUL R28, R28, R28 ;  /* 0x0000001c1c1cb220 */ /* 0x008fe20000400000 */
[----:B------:R-:W-:Y:S01]  /*44c0*/  FSETP.GEU.AND P3, PT, R24, -126, PT ;  /* 0xc2fc00001800780b */ /* 0x000fe20003f6e000 */
[-C--:B------:R-:W-:Y:S01]  /*44d0*/  FMUL R113, R113, R21.reuse ;  /* 0x0000001571717220 */ /* 0x080fe20000400000 */
[-C--:B------:R-:W-:Y:S01]  /*44e0*/  FMUL R116, R116, R21.reuse ;  /* 0x0000001574747220 */ /* 0x080fe20000400000 */
[----:B------:R-:W-:Y:S01]  /*44f0*/  FMUL R117, R117, R21 ;  /* 0x0000001575757220 */ /* 0x000fe20000400000 */
[-C--:B------:R-:W-:Y:S01]  /*4500*/  FMUL R90, R90, R20.reuse ;  /* 0x000000145a5a7220 */ /* 0x080fe20000400000 */
[----:B------:R-:W-:Y:S01]  /*4510*/  @!P2 FMUL R27, R27, 0.5 ;  /* 0x3f0000001b1ba820 */ /* 0x000fe20000400000 */
[----:B------:R-:W3:Y:S01]  /*4520*/  MUFU.EX2 R33, R29 ;  /* 0x0000001d00217308 */ /* 0x000ee20000000800 */
[----:B--2---:R-:W-:Y:S01]  /*4530*/  @!P4 FMUL R121, R121, R121 ;  /* 0x000000797979c220 */ /* 0x004fe20000400000 */
[-C--:B------:R-:W-:Y:S01]  /*4540*/  FMUL R91, R91, R20.reuse ;  /* 0x000000145b5b7220 */ /* 0x080fe20000400000 */
[-C--:B------:R-:W-:Y:S01]  /*4550*/  FMUL R94, R94, R20.reuse ;  /* 0x000000145e5e7220 */ /* 0x080fe20000400000 */
[-C--:B------:R-:W-:Y:S01]  /*4560*/  FMUL R95, R95, R20.reuse ;  /* 0x000000145f5f7220 */ /* 0x080fe20000400000 */
[-C--:B------:R-:W-:Y:S01]  /*4570*/  FMUL R98, R98, R20.reuse ;  /* 0x0000001462627220 */ /* 0x080fe20000400000 */
[-C--:B------:R-:W-:Y:S01]  /*4580*/  FMUL R99, R99, R20.reuse ;  /* 0x0000001463637220 */ /* 0x080fe20000400000 */
[----:B------:R-:W-:Y:S01]  /*4590*/  @!P3 FMUL R24, R24, 0.5 ;  /* 0x3f0000001818b820 */ /* 0x000fe20000400000 */
[----:B------:R-:W-:Y:S01]  /*45a0*/  FMUL R102, R102, R20 ;  /* 0x0000001466667220 */ /* 0x000fe20000400000 */
[----:B-1----:R-:W-:Y:S01]  /*45b0*/  @!P5 FMUL R32, R32, R32 ;  /* 0x000000202020d220 */ /* 0x002fe20000400000 */
[-C--:B------:R-:W-:Y:S01]  /*45c0*/  FMUL R103, R103, R20.reuse ;  /* 0x0000001467677220 */ /* 0x080fe20000400000 */
[-C--:B------:R-:W-:Y:S01]  /*45d0*/  FMUL R106, R106, R20.reuse ;  /* 0x000000146a6a7220 */ /* 0x080fe20000400000 */
[-C--:B------:R-:W-:Y:S01]  /*45e0*/  FMUL R107, R107, R20.reuse ;  /* 0x000000146b6b7220 */ /* 0x080fe20000400000 */
[-C--:B------:R-:W-:Y:S01]  /*45f0*/  FMUL R110, R110, R20.reuse ;  /* 0x000000146e6e7220 */ /* 0x080fe20000400000 */
[-C--:B------:R-:W-:Y:S01]  /*4600*/  FMUL R111, R111, R20.reuse ;  /* 0x000000146f6f7220 */ /* 0x080fe20000400000 */
[-C--:B------:R-:W-:Y:S01]  /*4610*/  FMUL R114, R114, R20.reuse ;  /* 0x0000001472727220 */ /* 0x080fe20000400000 */
[-C--:B------:R-:W-:Y:S01]  /*4620*/  FMUL R115, R115, R20.reuse ;  /* 0x0000001473737220 */ /* 0x080fe20000400000 */
[----:B---3--:R-:W-:Y:S01]  /*4630*/  @!P6 FMUL R33, R33, R33 ;  /* 0x000000212121e220 */ /* 0x008fe20000400000 */
[-C--:B------:R-:W-:Y:S01]  /*4640*/  FMUL R118, R118, R20.reuse ;  /* 0x0000001476767220 */ /* 0x080fe20000400000 */
[----:B------:R-:W-:Y:S01]  /*4650*/  FMUL R119, R119, R20 ;  /* 0x0000001477777220 */ /* 0x000fe20000400000 */
[----:B------:R1:W2:Y:S01]  /*4660*/  MUFU.EX2 R34, R27 ;  /* 0x0000001b00227308 */ /* 0x0002a20000000800 */
[----:B------:R-:W-:Y:S01]  /*4670*/  F2FP.BF16.F32.PACK_AB R25, R22, R23 ;  /* 0x000000171619723e */ /* 0x000fe200000010ff */
[--C-:B------:R-:W-:Y:S01]  /*4680*/  FFMA R123, R35, UR15, -R14.reuse ;  /* 0x0000000f237b7c23 */ /* 0x100fe2000800080e */
[----:B------:R-:W-:Y:S01]  /*4690*/  F2FP.BF16.F32.PACK_AB R26, R33, R32 ;  /* 0x00000020211a723e */ /* 0x000fe200000010ff */
[--C-:B------:R-:W-:Y:S01]  /*46a0*/  FFMA R37, R37, UR15, -R19.reuse ;  /* 0x0000000f25257c23 */ /* 0x100fe20008000813 */
[----:B------:R-:W-:Y:S01]  /*46b0*/  FSETP.GEU.AND P4, PT, R120, -126, PT ;  /* 0xc2fc00007800780b */ /* 0x000fe20003f8e000 */
[--C-:B------:R-:W-:Y:S01]  /*46c0*/  FFMA R124, R40, UR15, -R19.reuse ;  /* 0x0000000f287c7c23 */ /* 0x100fe20008000813 */
[----:B------:R-:W-:Y:S01]  /*46d0*/  FSETP.GEU.AND P5, PT, R123, -126, PT ;  /* 0xc2fc00007b00780b */ /* 0x000fe20003fae000 */
[----:B------:R3:W4:Y:S01]  /*46e0*/  MUFU.EX2 R29, R24 ;  /* 0x00000018001d7308 */ /* 0x0007220000000800 */
[----:B-1----:R-:W-:Y:S01]  /*46f0*/  F2FP.BF16.F32.PACK_AB R27, R31, R30 ;  /* 0x0000001e1f1b723e */ /* 0x002fe200000010ff */
[--C-:B------:R-:W-:Y:S01]  /*4700*/  FFMA R125, R41, UR15, -R19.reuse ;  /* 0x0000000f297d7c23 */ /* 0x100fe20008000813 */
[--C-:B------:R-:W-:Y:S01]  /*4710*/  FFMA R45, R45, UR15, -R19.reuse ;  /* 0x0000000f2d2d7c23 */ /* 0x100fe20008000813 */
[--C-:B------:R-:W-:Y:S01]  /*4720*/  FFMA R53, R53, UR15, -R19.reuse ;  /* 0x0000000f35357c23 */ /* 0x100fe20008000813 */
[--C-:B------:R-:W-:Y:S01]  /*4730*/  FFMA R59, R59, UR15, -R14.reuse ;  /* 0x0000000f3b3b7c23 */ /* 0x100fe2000800080e */
[--C-:B------:R-:W-:Y:S01]  /*4740*/  FFMA R62, R62, UR15, -R14.reuse ;  /* 0x0000000f3e3e7c23 */ /* 0x100fe2000800080e */
[--C-:B------:R-:W-:Y:S01]  /*4750*/  FFMA R63, R63, UR15, -R14.reuse ;  /* 0x0000000f3f3f7c23 */ /* 0x100fe2000800080e */
[--C-:B------:R-:W-:Y:S01]  /*4760*/  FFMA R64, R64, UR15, -R19.reuse ;  /* 0x0000000f40407c23 */ /* 0x100fe20008000813 */
[----:B---3--:R-:W-:Y:S01]  /*4770*/  F2FP.BF16.F32.PACK_AB R24, R121, R28 ;  /* 0x0000001c7918723e */ /* 0x008fe200000010ff */
[----:B------:R-:W-:Y:S01]  /*4780*/  @!P4 FMUL R120, R120, 0.5 ;  /* 0x3f0000007878c820 */ /* 0x000fe20000400000 */
[----:B--2---:R-:W-:Y:S01]  /*4790*/  @!P2 FMUL R34, R34, R34 ;  /* 0x000000222222a220 */ /* 0x004fe20000400000 */
[----:B------:R-:W-:Y:S01]  /*47a0*/  FSETP.GEU.AND P2, PT, R37, -126, PT ;  /* 0xc2fc00002500780b */ /* 0x000fe20003f4e000 */
[----:B------:R-:W-:Y:S01]  /*47b0*/  WARPGROUP.ARRIVE ;  /* 0x00000000000079c5 */ /* 0x000fe20000000000 */
[----:B------:R1:W2:Y:S01]  /*47c0*/  MUFU.EX2 R35, R120 ;  /* 0x0000007800237308 */ /* 0x0002a20000000800 */
[----:B------:R-:W-:Y:S01]  /*47d0*/  @!P5 FMUL R123, R123, 0.5 ;  /* 0x3f0000007b7bd820 */ /* 0x000fe20000400000 */
[--C-:B------:R-:W-:Y:S01]  /*47e0*/  FFMA R65, R65, UR15, -R19.reuse ;  /* 0x0000000f41417c23 */ /* 0x100fe20008000813 */
[----:B----4-:R-:W-:Y:S01]  /*47f0*/  @!P3 FMUL R29, R29, R29 ;  /* 0x0000001d1d1db220 */ /* 0x010fe20000400000 */
[--C-:B------:R-:W-:Y:S01]  /*4800*/  FFMA R66, R66, UR15, -R14.reuse ;  /* 0x0000000f42427c23 */ /* 0x100fe2000800080e */
[----:B------:R-:W-:Y:S01]  /*4810*/  HGMMA.64x64x16.F32.BF16 R88, R24, gdesc[UR4].tnspB, R88, gsb0 ;  /* 0x40e0000418587df0 */ /* 0x000fe20008001858 */
[--C-:B------:R-:W-:Y:S01]  /*4820*/  FFMA R67, R67, UR15, -R14.reuse ;  /* 0x0000000f43437c23 */ /* 0x100fe2000800080e */
[--C-:B------:R-:W-:Y:S01]  /*4830*/  FFMA R70, R70, UR15, -R14.reuse ;  /* 0x0000000f46467c23 */ /* 0x100fe2000800080e */
[--C-:B------:R-:W-:Y:S01]  /*4840*/  FFMA R71, R71, UR15, -R14.reuse ;  /* 0x0000000f47477c23 */ /* 0x100fe2000800080e */
[--C-:B-1----:R-:W-:Y:S01]  /*4850*/  FFMA R120, R42, UR15, -R14.reuse ;  /* 0x0000000f2a787c23 */ /* 0x102fe2000800080e */
[--C-:B------:R-:W-:Y:S01]  /*4860*/  FFMA R72, R72, UR15, -R19.reuse ;  /* 0x0000000f48487c23 */ /* 0x100fe20008000813 */
[----:B------:R-:W-:Y:S01]  /*4870*/  @!P2 FMUL R37, R37, 0.5 ;  /* 0x3f0000002525a820 */ /* 0x000fe20000400000 */
[--C-:B------:R-:W-:Y:S01]  /*4880*/  FFMA R73, R73, UR15, -R19.reuse ;  /* 0x0000000f49497c23 */ /* 0x100fe20008000813 */
[--C-:B------:R-:W-:Y:S01]  /*4890*/  FFMA R74, R74, UR15, -R14.reuse ;  /* 0x0000000f4a4a7c23 */ /* 0x100fe2000800080e */
[--C-:B------:R-:W-:Y:S01]  /*48a0*/  FFMA R76, R76, UR15, -R19.reuse ;  /* 0x0000000f4c4c7c23 */ /* 0x100fe20008000813 */
[--C-:B------:R-:W-:Y:S01]  /*48b0*/  FFMA R75, R75, UR15, -R14.reuse ;  /* 0x0000000f4b4b7c23 */ /* 0x100fe2000800080e */
[----:B------:R-:W-:Y:S01]  /*48c0*/  FFMA R77, R77, UR15, -R19 ;  /* 0x0000000f4d4d7c23 */ /* 0x000fe20008000813 */
[----:B--2---:R-:W-:Y:S01]  /*48d0*/  @!P4 FMUL R35, R35, R35 ;  /* 0x000000232323c220 */ /* 0x004fe20000400000 */
[----:B------:R-:W1:Y:S01]  /*48e0*/  MUFU.EX2 R37, R37 ;  /* 0x0000002500257308 */ /* 0x000e620000000800 */
[--C-:B------:R-:W-:Y:S01]  /*48f0*/  FFMA R78, R78, UR15, -R14.reuse ;  /* 0x0000000f4e4e7c23 */ /* 0x100fe2000800080e */
[----:B------:R-:W-:Y:S01]  /*4900*/  FFMA R79, R79, UR15, -R14 ;  /* 0x0000000f4f4f7c23 */ /* 0x000fe2000800080e */
[----:B------:R-:W-:Y:S01]  /*4910*/  FFMA R17, R20, R17, R23 ;  /* 0x0000001114117223 */ /* 0x000fe20000000017 */
[----:B------:R-:W-:Y:S01]  /*4920*/  FFMA R18, R21, R18, R28 ;  /* 0x0000001215127223 */ /* 0x000fe2000000001c */
[----:B------:R-:W-:Y:S01]  /*4930*/  IADD3 R20, R122, 0x300, RZ ;  /* 0x000003007a147810 */ /* 0x000fe20007ffe0ff */
[----:B------:R-:W-:Y:S01]  /*4940*/  FFMA R80, R80, UR15, -R19 ;  /* 0x0000000f50507c23 */ /* 0x000fe20008000813 */
[----:B------:R-:W-:Y:S01]  /*4950*/  FADD R21, R17, R22 ;  /* 0x0000001611157221 */ /* 0x000fe20000000000 */
[----:B------:R-:W-:Y:S01]  /*4960*/  FADD R121, R18, R121 ;  /* 0x0000007912797221 */ /* 0x000fe20000000000 */
[----:B------:R-:W-:Y:S01]  /*4970*/  FFMA R82, R82, UR15, -R14 ;  /* 0x0000000f52527c23 */ /* 0x000fe2000800080e */
[----:B------:R-:W-:Y:S01]  /*4980*/  FFMA R81, R81, UR15, -R19 ;  /* 0x0000000f51517c23 */ /* 0x000fe20008000813 */
[----:B------:R-:W-:Y:S01]  /*4990*/  FADD R30, R21, R30 ;  /* 0x0000001e151e7221 */ /* 0x000fe20000000000 */
[----:B------:R-:W-:-:S02]  /*49a0*/  IMAD.MOV.U32 R21, RZ, RZ, 0x40000040 ;  /* 0x40000040ff157424 */ /* 0x000fc400078e00ff */
[----:B------:R-:W-:Y:S01]  /*49b0*/  FADD R32, R121, R32 ;  /* 0x0000002079207221 */ /* 0x000fe20000000000 */
[--C-:B------:R-:W-:Y:S01]  /*49c0*/  FFMA R22, R84, UR15, -R19.reuse ;  /* 0x0000000f54167c23 */ /* 0x100fe20008000813 */
[----:B------:R-:W-:Y:S01]  /*49d0*/  FFMA R23, R85, UR15, -R19 ;  /* 0x0000000f55177c23 */ /* 0x000fe20008000813 */
[--C-:B------:R-:W-:Y:S01]  /*49e0*/  FFMA R83, R83, UR15, -R14.reuse ;  /* 0x0000000f53537c23 */ /* 0x100fe2000800080e */
[----:B-1----:R-:W-:Y:S01]  /*49f0*/  @!P2 FMUL R37, R37, R37 ;  /* 0x000000252525a220 */ /* 0x002fe20000400000 */
[----:B------:R-:W-:Y:S01]  /*4a00*/  FSETP.GEU.AND P2, PT, R120, -126, PT ;  /* 0xc2fc00007800780b */ /* 0x000fe20003f4e000 */
[----:B------:R-:W-:Y:S01]  /*4a10*/  FADD R33, R32, R33 ;  /* 0x0000002120217221 */ /* 0x000fe20000000000 */
[----:B------:R-:W-:Y:S01]  /*4a20*/  FFMA R86, R86, UR15, -R14 ;  /* 0x0000000f56567c23 */ /* 0x000fe2000800080e */
[----:B------:R-:W-:Y:S01]  /*4a30*/  FADD R30, R30, R31 ;  /* 0x0000001f1e1e7221 */ /* 0x000fe20000000000 */
[----:B------:R-:W-:-:S09]  /*4a40*/  IADD3 R12, R12, 0x1, RZ ;  /* 0x000000010c0c7810 */ /* 0x000fd20007ffe0ff */
[----:B------:R-:W-:Y:S01]  /*4a50*/  @!P2 FMUL R120, R120, 0.5 ;  /* 0x3f0000007878a820 */ /* 0x000fe20000400000 */
[----:B------:R-:W-:Y:S02]  /*4a60*/  WARPGROUP.DEPBAR.LE gsb0, 0x0 ;  /* 0x00008000000079c5 */ /* 0x000fe40000010000 */
[----:B------:R-:W-:Y:S01]  /*4a70*/  FFMA R24, R36, UR15, -R19 ;  /* 0x0000000f24187c23 */ /* 0x000fe20008000813 */
[--C-:B------:R-:W-:Y:S01]  /*4a80*/  FFMA R26, R38, UR15, -R14.reuse ;  /* 0x0000000f261a7c23 */ /* 0x100fe2000800080e */
[----:B------:R-:W-:Y:S01]  /*4a90*/  FFMA R27, R39, UR15, -R14 ;  /* 0x0000000f271b7c23 */ /* 0x000fe2000800080e */
[----:B------:R1:W2:Y:S01]  /*4aa0*/  MUFU.EX2 R36, R123 ;  /* 0x0000007b00247308 */ /* 0x0002a20000000800 */
[----:B------:R-:W-:Y:S02]  /*4ab0*/  MOV R25, 0x40000040 ;  /* 0x4000004000197802 */ /* 0x000fe40000000f00 */
[----:B------:R-:W-:Y:S02]  /*4ac0*/  FSETP.GEU.AND P6, PT, R24, -126, PT ;  /* 0xc2fc00001800780b */ /* 0x000fe40003fce000 */
[----:B------:R-:W-:-:S02]  /*4ad0*/  FSETP.GEU.AND P3, PT, R26, -126, PT ;  /* 0xc2fc00001a00780b */ /* 0x000fc40003f6e000 */
[----:B------:R-:W-:Y:S02]  /*4ae0*/  FSETP.GEU.AND P4, PT, R27, -126, PT ;  /* 0xc2fc00001b00780b */ /* 0x000fe40003f8e000 */
[----:B------:R-:W-:Y:S01]  /*4af0*/  R2UR UR7, R25 ;  /* 0x00000000190772ca */ /* 0x000fe200000e0000 */
[--C-:B-1----:R-:W-:Y:S02]  /*4b00*/  FFMA R123, R43, UR15, -R14.reuse ;  /* 0x0000000f2b7b7c23 */ /* 0x102fe4000800080e */
[----:B------:R1:W3:Y:S04]  /*4b10*/  MUFU.EX2 R43, R120 ;  /* 0x00000078002b7308 */ /* 0x0002e80000000800 */
[----:B------:R-:W-:Y:S01]  /*4b20*/  @!P6 FMUL R24, R24, 0.5 ;  /* 0x3f0000001818e820 */ /* 0x000fe20000400000 */
[----:B--2---:R-:W-:Y:S01]  /*4b30*/  @!P5 FMUL R36, R36, R36 ;  /* 0x000000242424d220 */ /* 0x004fe20000400000 */
[----:B------:R-:W-:Y:S01]  /*4b40*/  @!P3 FMUL R26, R26, 0.5 ;  /* 0x3f0000001a1ab820 */ /* 0x000fe20000400000 */
[----:B------:R-:W-:Y:S01]  /*4b50*/  FSETP.GEU.AND P5, PT, R124, -126, PT ;  /* 0xc2fc00007c00780b */ /* 0x000fe20003fae000 */
[----:B------:R-:W-:Y:S01]  /*4b60*/  @!P4 FMUL R27, R27, 0.5 ;  /* 0x3f0000001b1bc820 */ /* 0x000fe20000400000 */
[----:B------:R2:W4:Y:S01]  /*4b70*/  MUFU.EX2 R38, R24 ;  /* 0x0000001800267308 */ /* 0x0005220000000800 */
[----:B------:R-:W-:Y:S01]  /*4b80*/  F2FP.BF16.F32.PACK_AB R25, R36, R35 ;  /* 0x000000232419723e */ /* 0x000fe200000010ff */
[----:B-1----:R-:W-:Y:S01]  /*4b90*/  FFMA R120, R50, UR15, -R14 ;  /* 0x0000000f32787c23 */ /* 0x002fe2000800080e */
[----:B------:R-:W-:-:S04]  /*4ba0*/  FADD R35, R30, R35 ;  /* 0x000000231e237221 */ /* 0x000fc80000000000 */
[----:B------:R-:W-:Y:S01]  /*4bb0*/  FADD R36, R35, R36 ;  /* 0x0000002423247221 */ /* 0x000fe20000000000 */
[----:B------:R1:W5:Y:S01]  /*4bc0*/  MUFU.EX2 R39, R26 ;  /* 0x0000001a00277308 */ /* 0x0003620000000800 */
[----:B--2---:R-:W-:Y:S01]  /*4bd0*/  IADD3 R24, R122, 0x80, RZ ;  /* 0x000000807a187810 */ /* 0x004fe20007ffe0ff */
[----:B---3--:R-:W-:Y:S01]  /*4be0*/  @!P2 FMUL R43, R43, R43 ;  /* 0x0000002b2b2ba220 */ /* 0x008fe20000400000 */
[----:B------:R-:W-:Y:S02]  /*4bf0*/  @!P5 FMUL R124, R124, 0.5 ;  /* 0x3f0000007c7cd820 */ /* 0x000fe40000400000 */
[----:B------:R-:W-:Y:S02]  /*4c00*/  R2UR UR6, R24 ;  /* 0x00000000180672ca */ /* 0x000fe400000e0000 */
[----:B------:R-:W-:Y:S01]  /*4c10*/  F2FP.BF16.F32.PACK_AB R24, R29, R34 ;  /* 0x000000221d18723e */ /* 0x000fe200000010ff */
[----:B------:R-:W2:Y:S01]  /*4c20*/  MUFU.EX2 R40, R27 ;  /* 0x0000001b00287308 */ /* 0x000ea20000000800 */
[----:B----4-:R-:W-:Y:S01]  /*4c30*/  @!P6 FMUL R38, R38, R38 ;  /* 0x000000262626e220 */ /* 0x010fe20000400000 */
[----:B------:R-:W-:Y:S01]  /*4c40*/  FSETP.GEU.AND P6, PT, R125, -126, PT ;  /* 0xc2fc00007d00780b */ /* 0x000fe20003fce000 */
[----:B------:R-:W-:-:S03]  /*4c50*/  FADD R34, R33, R34 ;  /* 0x0000002221227221 */ /* 0x000fc60000000000 */
[----:B-1----:R-:W-:Y:S01]  /*4c60*/  F2FP.BF16.F32.PACK_AB R26, R37, R38 ;  /* 0x00000026251a723e */ /* 0x002fe200000010ff */
[----:B------:R-:W-:Y:S01]  /*4c70*/  FADD R29, R34, R29 ;  /* 0x0000001d221d7221 */ /* 0x000fe20000000000 */
[----:B------:R1:W3:Y:S01]  /*4c80*/  MUFU.EX2 R41, R124 ;  /* 0x0000007c00297308 */ /* 0x0002e20000000800 */
[----:B-----5:R-:W-:Y:S01]  /*4c90*/  @!P3 FMUL R39, R39, R39 ;  /* 0x000000272727b220 */ /* 0x020fe20000400000 */
[----:B------:R-:W-:Y:S01]  /*4ca0*/  FSETP.GEU.AND P3, PT, R123, -126, PT ;  /* 0xc2fc00007b00780b */ /* 0x000fe20003f6e000 */
[----:B------:R-:W-:Y:S01]  /*4cb0*/  FADD R38, R29, R38 ;  /* 0x000000261d267221 */ /* 0x000fe20000000000 */
[----:B------:R-:W-:-:S03]  /*4cc0*/  FFMA R29, R87, UR15, -R14 ;  /* 0x0000000f571d7c23 */ /* 0x000fc6000800080e */
[----:B------:R-:W-:Y:S01]  /*4cd0*/  @!P6 FMUL R125, R125, 0.5 ;  /* 0x3f0000007d7de820 */ /* 0x000fe20000400000 */
[----:B------:R-:W-:Y:S01]  /*4ce0*/  FADD R38, R38, R37 ;  /* 0x0000002526267221 */ /* 0x000fe20000000000 */
[----:B--2---:R-:W-:Y:S01]  /*4cf0*/  @!P4 FMUL R40, R40, R40 ;  /* 0x000000282828c220 */ /* 0x004fe20000400000 */
[----:B-1----:R-:W-:Y:S01]  /*4d00*/  FFMA R124, R48, UR15, -R19 ;  /* 0x0000000f307c7c23 */ /* 0x002fe20008000813 */
[----:B------:R1:W2:Y:S03]  /*4d10*/  MUFU.EX2 R42, R125 ;  /* 0x0000007d002a7308 */ /* 0x0002a60000000800 */
[----:B------:R-:W-:Y:S01]  /*4d20*/  F2FP.BF16.F32.PACK_AB R27, R40, R39 ;  /* 0x00000027281b723e */ /* 0x000fe200000010ff */
[----:B------:R-:W-:Y:S01]  /*4d30*/  @!P3 FMUL R123, R123, 0.5 ;  /* 0x3f0000007b7bb820 */ /* 0x000fe20000400000 */
[----:B------:R-:W-:Y:S01]  /*4d40*/  FADD R39, R36, R39 ;  /* 0x0000002724277221 */ /* 0x000fe20000000000 */
[----:B---3--:R-:W-:Y:S01]  /*4d50*/  @!P5 FMUL R41, R41, R41 ;  /* 0x000000292929d220 */ /* 0x008fe20000400000 */
[----:B------:R-:W-:Y:S01]  /*4d60*/  WARPGROUP.ARRIVE ;  /* 0x00000000000079c5 */ /* 0x000fe20000000000 */
[----:B------:R-:W-:Y:S01]  /*4d70*/  FSETP.GEU.AND P5, PT, R45, -126, PT ;  /* 0xc2fc00002d00780b */ /* 0x000fe20003fae000 */
[----:B-1----:R-:W-:Y:S01]  /*4d80*/  FFMA R125, R49, UR15, -R19 ;  /* 0x0000000f317d7c23 */ /* 0x002fe20008000813 */
[----:B------:R-:W-:-:S03]  /*4d90*/  FADD R40, R39, R40 ;  /* 0x0000002827287221 */ /* 0x000fc60000000000 */
[----:B------:R-:W-:Y:S01]  /*4da0*/  HGMMA.64x64x16.F32.BF16 R88, R24, gdesc[UR4].tnspB, R88, gsb0 ;  /* 0x40e0000418587df0 */ /* 0x000fe20008001858 */
[----:B--2---:R-:W-:-:S07]  /*4db0*/  @!P6 FMUL R42, R42, R42 ;  /* 0x0000002a2a2ae220 */ /* 0x004fce0000400000 */
[----:B------:R-:W-:-:S06]  /*4dc0*/  @!P5 FMUL R45, R45, 0.5 ;  /* 0x3f0000002d2dd820 */ /* 0x000fcc0000400000 */
[----:B------:R-:W1:Y:S02]  /*4dd0*/  MUFU.EX2 R45, R45 ;  /* 0x0000002d002d7308 */ /* 0x000e640000000800 */
[----:B-1----:R-:W-:Y:S01]  /*4de0*/  @!P5 FMUL R45, R45, R45 ;  /* 0x0000002d2d2dd220 */ /* 0x002fe20000400000 */
[----:B------:R-:W-:-:S13]  /*4df0*/  FSETP.GEU.AND P5, PT, R120, -126, PT ;  /* 0xc2fc00007800780b */ /* 0x000fda0003fae000 */
        /* <DEDUP_REMOVED lines=38> */
[----:B------:R-:W-:-:S04]  /*5060*/  FADD R46, R41, R46 ;  /* 0x0000002e292e7221 */ /* 0x000fc80000000000 */
[----:B------:R-:W-:Y:S01]  /*5070*/  @!P4 FMUL R125, R125, 0.5 ;  /* 0x3f0000007d7dc820 */ /* 0x000fe20000400000 */
[----:B------:R-:W-:Y:S01]  /*5080*/  FADD R46, R46, R45 ;  /* 0x0000002d2e2e7221 */ /* 0x000fe20000000000 */
[----:B--2---:R-:W-:Y:S01]  /*5090*/  @!P2 FMUL R48, R48, R48 ;  /* 0x000000303030a220 */ /* 0x004fe20000400000 */
[----:B-1----:R-:W-:Y:S01]  /*50a0*/  FFMA R124, R57, UR15, -R19 ;  /* 0x0000000f397c7c23 */ /* 0x002fe20008000813 */
[----:B------:R-:W1:Y:S03]  /*50b0*/  MUFU.EX2 R50, R125 ;  /* 0x0000007d00327308 */ /* 0x000e660000000800 */
[----:B------:R-:W-:Y:S01]  /*50c0*/  F2FP.BF16.F32.PACK_AB R27, R48, R47 ;  /* 0x0000002f301b723e */ /* 0x000fe200000010ff */
[----:B------:R-:W-:Y:S01]  /*50d0*/  @!P6 FMUL R123, R123, 0.5 ;  /* 0x3f0000007b7be820 */ /* 0x000fe20000400000 */
[----:B------:R-:W-:Y:S01]  /*50e0*/  FADD R47, R44, R47 ;  /* 0x0000002f2c2f7221 */ /* 0x000fe20000000000 */
[----:B---3--:R-:W-:Y:S01]  /*50f0*/  @!P3 FMUL R49, R49, R49 ;  /* 0x000000313131b220 */ /* 0x008fe20000400000 */
[----:B------:R-:W-:Y:S01]  /*5100*/  WARPGROUP.ARRIVE ;  /* 0x00000000000079c5 */ /* 0x000fe20000000000 */
[----:B------:R-:W-:Y:S01]  /*5110*/  FSETP.GEU.AND P3, PT, R53, -126, PT ;  /* 0xc2fc00003500780b */ /* 0x000fe20003f6e000 */
[----:B------:R-:W-:-:S04]  /*5120*/  FADD R48, R47, R48 ;  /* 0x000000302f307221 */ /* 0x000fc80000000000 */
[----:B------:R-:W-:Y:S01]  /*5130*/  HGMMA.64x64x16.F32.BF16 R88, R24, gdesc[UR4].tnspB, R88, gsb0 ;  /* 0x40e0000418587df0 */ /* 0x000fe20008001858 */
[----:B-1----:R-:W-:-:S07]  /*5140*/  @!P4 FMUL R50, R50, R50 ;  /* 0x000000323232c220 */ /* 0x002fce0000400000 */
[----:B------:R-:W-:Y:S01]  /*5150*/  @!P3 FMUL R53, R53, 0.5 ;  /* 0x3f0000003535b820 */ /* 0x000fe20000400000 */
[----:B------:R-:W-:Y:S02]  /*5160*/  WARPGROUP.DEPBAR.LE gsb0, 0x0 ;  /* 0x00008000000079c5 */ /* 0x000fe40000010000 */
[----:B------:R-:W-:Y:S01]  /*5170*/  FFMA R24, R52, UR15, -R19 ;  /* 0x0000000f34187c23 */ /* 0x000fe20008000813 */
[--C-:B------:R-:W-:Y:S01]  /*5180*/  FFMA R26, R54, UR15, -R14.reuse ;  /* 0x0000000f361a7c23 */ /* 0x100fe2000800080e */
[----:B------:R-:W-:Y:S01]  /*5190*/  FFMA R27, R55, UR15, -R14 ;  /* 0x0000000f371b7c23 */ /* 0x000fe2000800080e */
[----:B------:R1:W2:Y:S01]  /*51a0*/  MUFU.EX2 R52, R123 ;  /* 0x0000007b00347308 */ /* 0x0002a20000000800 */
[----:B------:R-:W-:Y:S01]  /*51b0*/  IMAD.MOV.U32 R25, RZ, RZ, 0x40000040 ;  /* 0x40000040ff197424 */ /* 0x000fe200078e00ff */
[----:B------:R-:W-:Y:S02]  /*51c0*/  FSETP.GEU.AND P2, PT, R24, -126, PT ;  /* 0xc2fc00001800780b */ /* 0x000fe40003f4e000 */
[----:B------:R-:W-:-:S02]  /*51d0*/  FSETP.GEU.AND P4, PT, R26, -126, PT ;  /* 0xc2fc00001a00780b */ /* 0x000fc40003f8e000 */
[----:B------:R-:W-:Y:S02]  /*51e0*/  FSETP.GEU.AND P5, PT, R27, -126, PT ;  /* 0xc2fc00001b00780b */ /* 0x000fe40003fae000 */
[----:B------:R-:W3:Y:S01]  /*51f0*/  MUFU.EX2 R54, R53 ;  /* 0x0000003500367308 */ /* 0x000ee20000000800 */
[----:B-1----:R-:W-:Y:S01]  /*5200*/  FFMA R123, R56, UR15, -R19 ;  /* 0x0000000f387b7c23 */ /* 0x002fe20008000813 */
[----:B------:R-:W-:-:S05]  /*5210*/  R2UR UR7, R25 ;  /* 0x00000000190772ca */ /* 0x000fca00000e0000 */
[----:B------:R-:W-:Y:S02]  /*5220*/  @!P2 FMUL R24, R24, 0.5 ;  /* 0x3f0000001818a820 */ /* 0x000fe40000400000 */
[----:B------:R-:W-:Y:S01]  /*5230*/  @!P4 FMUL R26, R26, 0.5 ;  /* 0x3f0000001a1ac820 */ /* 0x000fe20000400000 */
[----:B--2---:R-:W-:Y:S01]  /*5240*/  @!P6 FMUL R52, R52, R52 ;  /* 0x000000343434e220 */ /* 0x004fe20000400000 */
[----:B------:R-:W-:Y:S01]  /*5250*/  @!P5 FMUL R27, R27, 0.5 ;  /* 0x3f0000001b1bd820 */ /* 0x000fe20000400000 */
[----:B------:R1:W2:Y:S01]  /*5260*/  MUFU.EX2 R55, R24 ;  /* 0x0000001800377308 */ /* 0x0002a20000000800 */
[----:B------:R-:W-:Y:S02]  /*5270*/  FSETP.GEU.AND P6, PT, R123, -126, PT ;  /* 0xc2fc00007b00780b */ /* 0x000fe40003fce000 */
[----:B------:R-:W-:Y:S01]  /*5280*/  F2FP.BF16.F32.PACK_AB R25, R52, R51 ;  /* 0x000000333419723e */ /* 0x000fe200000010ff */
[----:B------:R-:W-:Y:S01]  /*5290*/  FADD R51, R48, R51 ;  /* 0x0000003330337221 */ /* 0x000fe20000000000 */
[----:B---3--:R-:W-:Y:S01]  /*52a0*/  @!P3 FMUL R54, R54, R54 ;  /* 0x000000363636b220 */ /* 0x008fe20000400000 */
[----:B------:R-:W-:-:S02]  /*52b0*/  FSETP.GEU.AND P3, PT, R120, -126, PT ;  /* 0xc2fc00007800780b */ /* 0x000fc40003f6e000 */
[----:B------:R3:W4:Y:S01]  /*52c0*/  MUFU.EX2 R56, R26 ;  /* 0x0000001a00387308 */ /* 0x0007220000000800 */
[----:B-1----:R-:W-:Y:S01]  /*52d0*/  IADD3 R24, R122, 0x180, RZ ;  /* 0x000001807a187810 */ /* 0x002fe20007ffe0ff */
[----:B------:R-:W-:-:S03]  /*52e0*/  FADD R51, R51, R52 ;  /* 0x0000003433337221 */ /* 0x000fc60000000000 */
[----:B------:R-:W-:Y:S01]  /*52f0*/  R2UR UR6, R24 ;  /* 0x00000000180672ca */ /* 0x000fe200000e0000 */
[----:B------:R-:W-:Y:S01]  /*5300*/  @!P6 FMUL R123, R123, 0.5 ;  /* 0x3f0000007b7be820 */ /* 0x000fe20000400000 */
[----:B------:R-:W-:Y:S01]  /*5310*/  F2FP.BF16.F32.PACK_AB R24, R50, R49 ;  /* 0x000000313218723e */ /* 0x000fe200000010ff */
[----:B------:R-:W1:Y:S01]  /*5320*/  MUFU.EX2 R57, R27 ;  /* 0x0000001b00397308 */ /* 0x000e620000000800 */
[----:B--2---:R-:W-:Y:S01]  /*5330*/  @!P2 FMUL R55, R55, R55 ;  /* 0x000000373737a220 */ /* 0x004fe20000400000 */
[----:B------:R-:W-:Y:S01]  /*5340*/  FSETP.GEU.AND P2, PT, R124, -126, PT ;  /* 0xc2fc00007c00780b */ /* 0x000fe20003f4e000 */
[----:B------:R-:W-:Y:S01]  /*5350*/  @!P3 FMUL R120, R120, 0.5 ;  /* 0x3f0000007878b820 */ /* 0x000fe20000400000 */
[----:B------:R-:W-:Y:S02]  /*5360*/  FADD R49, R46, R49 ;  /* 0x000000312e317221 */ /* 0x000fe40000000000 */
[----:B---3--:R-:W-:Y:S02]  /*5370*/  F2FP.BF16.F32.PACK_AB R26, R54, R55 ;  /* 0x00000037361a723e */ /* 0x008fe400000010ff */
[----:B------:R2:W3:Y:S01]  /*5380*/  MUFU.EX2 R58, R123 ;  /* 0x0000007b003a7308 */ /* 0x0004e20000000800 */
[----:B----4-:R-:W-:Y:S01]  /*5390*/  @!P4 FMUL R56, R56, R56 ;  /* 0x000000383838c220 */ /* 0x010fe20000400000 */
[----:B------:R-:W-:Y:S01]  /*53a0*/  FSETP.GEU.AND P4, PT, R59, -126, PT ;  /* 0xc2fc00003b00780b */ /* 0x000fe20003f8e000 */
[----:B------:R-:W-:-:S04]  /*53b0*/  FADD R50, R49, R50 ;  /* 0x0000003231327221 */ /* 0x000fc80000000000 */
[----:B------:R-:W-:Y:S01]  /*53c0*/  @!P2 FMUL R124, R124, 0.5 ;  /* 0x3f0000007c7ca820 */ /* 0x000fe20000400000 */
[----:B------:R-:W4:Y:S01]  /*53d0*/  MUFU.EX2 R120, R120 ;  /* 0x0000007800787308 */ /* 0x000f220000000800 */
[----:B-1----:R-:W-:Y:S01]  /*53e0*/  @!P5 FMUL R57, R57, R57 ;  /* 0x000000393939d220 */ /* 0x002fe20000400000 */
[----:B--2---:R-:W-:Y:S01]  /*53f0*/  MOV R123, 0x40000040 ;  /* 0x40000040007b7802 */ /* 0x004fe20000000f00 */
[----:B------:R-:W-:-:S03]  /*5400*/  FADD R55, R50, R55 ;  /* 0x0000003732377221 */ /* 0x000fc60000000000 */
[----:B------:R-:W-:Y:S01]  /*5410*/  F2FP.BF16.F32.PACK_AB R27, R57, R56 ;  /* 0x00000038391b723e */ /* 0x000fe200000010ff */
[----:B------:R-:W-:Y:S01]  /*5420*/  @!P4 FMUL R59, R59, 0.5 ;  /* 0x3f0000003b3bc820 */ /* 0x000fe20000400000 */
[----:B------:R-:W1:Y:S01]  /*5430*/  MUFU.EX2 R53, R124 ;  /* 0x0000007c00357308 */ /* 0x000e620000000800 */
[----:B---3--:R-:W-:Y:S01]  /*5440*/  @!P6 FMUL R58, R58, R58 ;  /* 0x0000003a3a3ae220 */ /* 0x008fe20000400000 */
[----:B------:R-:W-:Y:S01]  /*5450*/  WARPGROUP.ARRIVE ;  /* 0x00000000000079c5 */ /* 0x000fe20000000000 */
[----:B------:R-:W-:Y:S01]  /*5460*/  FADD R56, R51, R56 ;  /* 0x0000003833387221 */ /* 0x000fe20000000000 */
[----:B------:R-:W-:-:S03]  /*5470*/  FADD R55, R55, R54 ;  /* 0x0000003637377221 */ /* 0x000fc60000000000 */
[----:B------:R-:W-:Y:S01]  /*5480*/  FADD R57, R56, R57 ;  /* 0x0000003938397221 */ /* 0x000fe20000000000 */
[----:B------:R-:W-:Y:S01]  /*5490*/  HGMMA.64x64x16.F32.BF16 R88, R24, gdesc[UR4].tnspB, R88, gsb0 ;  /* 0x40e0000418587df0 */ /* 0x000fe20008001858 */
[----:B----4-:R-:W-:Y:S01]  /*54a0*/  @!P3 FMUL R120, R120, R120 ;  /* 0x000000787878b220 */ /* 0x010fe20000400000 */
[----:B------:R-:W-:Y:S01]  /*54b0*/  FSETP.GEU.AND P3, PT, R63, -126, PT ;  /* 0xc2fc00003f00780b */ /* 0x000fe20003f6e000 */
[----:B------:R-:W2:Y:S01]  /*54c0*/  MUFU.EX2 R59, R59 ;  /* 0x0000003b003b7308 */ /* 0x000ea20000000800 */
[----:B-1----:R-:W-:Y:S01]  /*54d0*/  @!P2 FMUL R53, R53, R53 ;  /* 0x000000353535a220 */ /* 0x002fe20000400000 */
[----:B------:R-:W-:-:S10]  /*54e0*/  FSETP.GEU.AND P2, PT, R62, -126, PT ;  /* 0xc2fc00003e00780b */ /* 0x000fd40003f4e000 */
[----:B------:R-:W-:Y:S01]  /*54f0*/  @!P3 FMUL R63, R63, 0.5 ;  /* 0x3f0000003f3fb820 */ /* 0x000fe20000400000 */
[----:B--2---:R-:W-:-:S05]  /*5500*/  @!P4 FMUL R59, R59, R59 ;  /* 0x0000003b3b3bc220 */ /* 0x004fca0000400000 */
[----:B------:R-:W1:Y:S01]  /*5510*/  MUFU.EX2 R63, R63 ;  /* 0x0000003f003f7308 */ /* 0x000e620000000800 */
[----:B------:R-:W-:Y:S01]  /*5520*/  FSETP.GEU.AND P4, PT, R64, -126, PT ;  /* 0xc2fc00004000780b */ /* 0x000fe20003f8e000 */
[----:B------:R-:W-:-:S06]  /*5530*/  @!P2 FMUL R62, R62, 0.5 ;  /* 0x3f0000003e3ea820 */ /* 0x000fcc0000400000 */
[----:B------:R-:W2:Y:S06]  /*5540*/  MUFU.EX2 R62, R62 ;  /* 0x0000003e003e7308 */ /* 0x000eac0000000800 */
[----:B------:R-:W-:Y:S01]  /*5550*/  @!P4 FMUL R64, R64, 0.5 ;  /* 0x3f0000004040c820 */ /* 0x000fe20000400000 */
[----:B-1----:R-:W-:-:S05]  /*5560*/  @!P3 FMUL R63, R63, R63 ;  /* 0x0000003f3f3fb220 */ /* 0x002fca0000400000 */
[----:B------:R-:W1:Y:S01]  /*5570*/  MUFU.EX2 R64, R64 ;  /* 0x0000004000407308 */ /* 0x000e620000000800 */
[----:B--2---:R-:W-:Y:S01]  /*5580*/  @!P2 FMUL R62, R62, R62 ;  /* 0x0000003e3e3ea220 */ /* 0x004fe20000400000 */
[----:B------:R-:W-:Y:S01]  /*5590*/  FSETP.GEU.AND P2, PT, R67, -126, PT ;  /* 0xc2fc00004300780b */ /* 0x000fe20003f4e000 */
[----:B-1----:R-:W-:-:S12]  /*55a0*/  @!P4 FMUL R64, R64, R64 ;  /* 0x000000404040c220 */ /* 0x002fd80000400000 */
[----:B------:R-:W-:-:S06]  /*55b0*/  @!P2 FMUL R67, R67, 0.5 ;  /* 0x3f0000004343a820 */ /* 0x000fcc0000400000 */
[----:B------:R-:W1:Y:S01]  /*55c0*/  MUFU.EX2 R67, R67 ;  /* 0x0000004300437308 */ /* 0x000e620000000800 */
[----:B------:R-:W-:Y:S02]  /*55d0*/  WARPGROUP.DEPBAR.LE gsb0, 0x0 ;  /* 0x00008000000079c5 */ /* 0x000fe40000010000 */
[--C-:B------:R-:W-:Y:S01]  /*55e0*/  FFMA R24, R60, UR15, -R19.reuse ;  /* 0x0000000f3c187c23 */ /* 0x100fe20008000813 */
[----:B------:R-:W-:Y:S01]  /*55f0*/  FFMA R60, R61, UR15, -R19 ;  /* 0x0000000f3d3c7c23 */ /* 0x000fe20008000813 */
[----:B------:R-:W-:Y:S01]  /*5600*/  MOV R25, 0x40000040 ;  /* 0x4000004000197802 */ /* 0x000fe20000000f00 */
[----:B-1----:R-:W-:Y:S01]  /*5610*/  @!P2 FMUL R67, R67, R67 ;  /* 0x000000434343a220 */ /* 0x002fe20000400000 */
[----:B------:R-:W-:Y:S02]  /*5620*/  F2FP.BF16.F32.PACK_AB R27, R63, R62 ;  /* 0x0000003e3f1b723e */ /* 0x000fe400000010ff */
[----:B------:R-:W-:Y:S02]  /*5630*/  FSETP.GEU.AND P6, PT, R60, -126, PT ;  /* 0xc2fc00003c00780b */ /* 0x000fe40003fce000 */
[----:B------:R-:W-:-:S02]  /*5640*/  FSETP.GEU.AND P5, PT, R24, -126, PT ;  /* 0xc2fc00001800780b */ /* 0x000fc40003fae000 */
[----:B------:R-:W-:Y:S02]  /*5650*/  R2UR UR7, R25 ;  /* 0x00000000190772ca */ /* 0x000fe400000e0000 */
[----:B------:R-:W-:Y:S01]  /*5660*/  F2FP.BF16.F32.PACK_AB R25, R59, R120 ;  /* 0x000000783b19723e */ /* 0x000fe200000010ff */
[----:B------:R-:W-:Y:S01]  /*5670*/  FADD R120, R57, R120 ;  /* 0x0000007839787221 */ /* 0x000fe20000000000 */
[----:B------:R-:W-:-:S03]  /*5680*/  FSETP.GEU.AND P2, PT, R72, -126, PT ;  /* 0xc2fc00004800780b */ /* 0x000fc60003f4e000 */
[----:B------:R-:W-:Y:S02]  /*5690*/  FADD R59, R120, R59 ;  /* 0x0000003b783b7221 */ /* 0x000fe40000000000 */
[----:B------:R-:W-:Y:S02]  /*56a0*/  @!P6 FMUL R60, R60, 0.5 ;  /* 0x3f0000003c3ce820 */ /* 0x000fe40000400000 */
[----:B------:R-:W-:Y:S01]  /*56b0*/  @!P5 FMUL R24, R24, 0.5 ;  /* 0x3f0000001818d820 */ /* 0x000fe20000400000 */
[----:B------:R-:W-:-:S03]  /*56c0*/  FADD R62, R59, R62 ;  /* 0x0000003e3b3e7221 */ /* 0x000fc60000000000 */
[----:B------:R1:W2:Y:S01]  /*56d0*/  MUFU.EX2 R61, R24 ;  /* 0x00000018003d7308 */ /* 0x0002a20000000800 */
[----:B------:R-:W-:Y:S01]  /*56e0*/  FADD R63, R62, R63 ;  /* 0x0000003f3e3f7221 */ /* 0x000fe20000000000 */
[----:B------:R-:W-:-:S06]  /*56f0*/  @!P2 FMUL R72, R72, 0.5 ;  /* 0x3f0000004848a820 */ /* 0x000fcc0000400000 */
[----:B------:R-:W3:Y:S01]  /*5700*/  MUFU.EX2 R60, R60 ;  /* 0x0000003c003c7308 */ /* 0x000ee20000000800 */
[----:B-1----:R-:W-:-:S04]  /*5710*/  IADD3 R24, R122, 0x200, RZ ;  /* 0x000002007a187810 */ /* 0x002fc80007ffe0ff */
[----:B------:R-:W-:Y:S02]  /*5720*/  R2UR UR6, R24 ;  /* 0x00000000180672ca */ /* 0x000fe400000e0000 */
[----:B------:R-:W-:Y:S01]  /*5730*/  F2FP.BF16.F32.PACK_AB R24, R53, R58 ;  /* 0x0000003a3518723e */ /* 0x000fe200000010ff */
[----:B------:R-:W1:Y:S01]  /*5740*/  MUFU.EX2 R72, R72 ;  /* 0x0000004800487308 */ /* 0x000e620000000800 */
[----:B--2---:R-:W-:Y:S01]  /*5750*/  @!P5 FMUL R61, R61, R61 ;  /* 0x0000003d3d3dd220 */ /* 0x004fe20000400000 */
[----:B------:R-:W-:Y:S01]  /*5760*/  FSETP.GEU.AND P5, PT, R65, -126, PT ;  /* 0xc2fc00004100780b */ /* 0x000fe20003fae000 */
[----:B------:R-:W-:-:S04]  /*5770*/  FADD R58, R55, R58 ;  /* 0x0000003a373a7221 */ /* 0x000fc80000000000 */
[----:B------:R-:W-:Y:S01]  /*5780*/  FADD R58, R58, R53 ;  /* 0x000000353a3a7221 */ /* 0x000fe20000000000 */
[----:B---3--:R-:W-:Y:S01]  /*5790*/  @!P6 FMUL R60, R60, R60 ;  /* 0x0000003c3c3ce220 */ /* 0x008fe20000400000 */
[----:B------:R-:W-:-:S04]  /*57a0*/  FSETP.GEU.AND P6, PT, R66, -126, PT ;  /* 0xc2fc00004200780b */ /* 0x000fc80003fce000 */
[----:B------:R-:W-:Y:S02]  /*57b0*/  F2FP.BF16.F32.PACK_AB R26, R60, R61 ;  /* 0x0000003d3c1a723e */ /* 0x000fe400000010ff */
[----:B------:R-:W-:Y:S01]  /*57c0*/  @!P5 FMUL R65, R65, 0.5 ;  /* 0x3f0000004141d820 */ /* 0x000fe20000400000 */
[----:B------:R-:W-:Y:S01]  /*57d0*/  FADD R61, R58, R61 ;  /* 0x0000003d3a3d7221 */ /* 0x000fe20000000000 */
[----:B-1----:R-:W-:Y:S01]  /*57e0*/  @!P2 FMUL R72, R72, R72 ;  /* 0x000000484848a220 */ /* 0x002fe20000400000 */
[----:B------:R-:W-:Y:S01]  /*57f0*/  WARPGROUP.ARRIVE ;  /* 0x00000000000079c5 */ /* 0x000fe20000000000 */
[----:B------:R-:W-:Y:S01]  /*5800*/  FSETP.GEU.AND P2, PT, R77, -126, PT ;  /* 0xc2fc00004d00780b */ /* 0x000fe20003f4e000 */
[----:B------:R-:W-:Y:S01]  /*5810*/  FADD R61, R61, R60 ;  /* 0x0000003c3d3d7221 */ /* 0x000fe20000000000 */
[----:B------:R-:W1:Y:S01]  /*5820*/  MUFU.EX2 R65, R65 ;  /* 0x0000004100417308 */ /* 0x000e620000000800 */
[----:B------:R-:W-:Y:S02]  /*5830*/  @!P6 FMUL R66, R66, 0.5 ;  /* 0x3f0000004242e820 */ /* 0x000fe40000400000 */
[----:B------:R-:W-:Y:S05]  /*5840*/  HGMMA.64x64x16.F32.BF16 R88, R24, gdesc[UR4].tnspB, R88, gsb0 ;  /* 0x40e0000418587df0 */ /* 0x000fea0008001858 */
[----:B------:R-:W2:Y:S03]  /*5850*/  MUFU.EX2 R66, R66 ;  /* 0x0000004200427308 */ /* 0x000ea60000000800 */
[----:B------:R-:W-:Y:S01]  /*5860*/  @!P2 FMUL R77, R77, 0.5 ;  /* 0x3f0000004d4da820 */ /* 0x000fe20000400000 */
[----:B-1----:R-:W-:Y:S01]  /*5870*/  @!P5 FMUL R65, R65, R65 ;  /* 0x000000414141d220 */ /* 0x002fe20000400000 */
[----:B------:R-:W-:-:S04]  /*5880*/  FSETP.GEU.AND P5, PT, R70, -126, PT ;  /* 0xc2fc00004600780b */ /* 0x000fc80003fae000 */
[----:B------:R-:W1:Y:S01]  /*5890*/  MUFU.EX2 R77, R77 ;  /* 0x0000004d004d7308 */ /* 0x000e620000000800 */
[----:B--2---:R-:W-:Y:S01]  /*58a0*/  @!P6 FMUL R66, R66, R66 ;  /* 0x000000424242e220 */ /* 0x004fe20000400000 */
[----:B------:R-:W-:-:S07]  /*58b0*/  FSETP.GEU.AND P6, PT, R71, -126, PT ;  /* 0xc2fc00004700780b */ /* 0x000fce0003fce000 */
[----:B------:R-:W-:Y:S01]  /*58c0*/  @!P5 FMUL R70, R70, 0.5 ;  /* 0x3f0000004646d820 */ /* 0x000fe20000400000 */
[----:B-1----:R-:W-:-:S05]  /*58d0*/  @!P2 FMUL R77, R77, R77 ;  /* 0x0000004d4d4da220 */ /* 0x002fca0000400000 */
[----:B------:R-:W1:Y:S01]  /*58e0*/  MUFU.EX2 R70, R70 ;  /* 0x0000004600467308 */ /* 0x000e620000000800 */
[----:B------:R-:W-:Y:S01]  /*58f0*/  FSETP.GEU.AND P2, PT, R82, -126, PT ;  /* 0xc2fc00005200780b */ /* 0x000fe20003f4e000 */
[----:B------:R-:W-:-:S06]  /*5900*/  @!P6 FMUL R71, R71, 0.5 ;  /* 0x3f0000004747e820 */ /* 0x000fcc0000400000 */
[----:B------:R-:W2:Y:S06]  /*5910*/  MUFU.EX2 R71, R71 ;  /* 0x0000004700477308 */ /* 0x000eac0000000800 */
[----:B------:R-:W-:Y:S01]  /*5920*/  @!P2 FMUL R82, R82, 0.5 ;  /* 0x3f0000005252a820 */ /* 0x000fe20000400000 */
[----:B-1----:R-:W-:Y:S01]  /*5930*/  @!P5 FMUL R70, R70, R70 ;  /* 0x000000464646d220 */ /* 0x002fe20000400000 */
[----:B------:R-:W-:Y:S01]  /*5940*/  FSETP.GEU.AND P5, PT, R75, -126, PT ;  /* 0xc2fc00004b00780b */ /* 0x000fe20003fae000 */
[----:B--2---:R-:W-:Y:S01]  /*5950*/  @!P6 FMUL R71, R71, R71 ;  /* 0x000000474747e220 */ /* 0x004fe20000400000 */
[----:B------:R-:W-:-:S11]  /*5960*/  FSETP.GEU.AND P6, PT, R76, -126, PT ;  /* 0xc2fc00004c00780b */ /* 0x000fd60003fce000 */
[----:B------:R-:W-:-:S06]  /*5970*/  @!P5 FMUL R75, R75, 0.5 ;  /* 0x3f0000004b4bd820 */ /* 0x000fcc0000400000 */
[----:B------:R-:W1:Y:S01]  /*5980*/  MUFU.EX2 R75, R75 ;  /* 0x0000004b004b7308 */ /* 0x000e620000000800 */
[----:B------:R-:W-:Y:S01]  /*5990*/  @!P6 FMUL R76, R76, 0.5 ;  /* 0x3f0000004c4ce820 */ /* 0x000fe20000400000 */
[----:B------:R-:W-:Y:S02]  /*59a0*/  WARPGROUP.DEPBAR.LE gsb0, 0x0 ;  /* 0x00008000000079c5 */ /* 0x000fe40000010000 */
[--C-:B------:R-:W-:Y:S01]  /*59b0*/  FFMA R24, R68, UR15, -R19.reuse ;  /* 0x0000000f44187c23 */ /* 0x100fe20008000813 */
[----:B------:R-:W-:Y:S01]  /*59c0*/  FFMA R68, R69, UR15, -R19 ;  /* 0x0000000f45447c23 */ /* 0x000fe20008000813 */
[----:B------:R-:W-:Y:S02]  /*59d0*/  MOV R25, 0x40000040 ;  /* 0x4000004000197802 */ /* 0x000fe40000000f00 */
[----:B------:R-:W2:Y:S01]  /*59e0*/  MUFU.EX2 R76, R76 ;  /* 0x0000004c004c7308 */ /* 0x000ea20000000800 */
[----:B------:R-:W-:Y:S02]  /*59f0*/  F2FP.BF16.F32.PACK_AB R27, R71, R70 ;  /* 0x00000046471b723e */ /* 0x000fe400000010ff */
[----:B------:R-:W-:-:S02]  /*5a00*/  FSETP.GEU.AND P4, PT, R68, -126, PT ;  /* 0xc2fc00004400780b */ /* 0x000fc40003f8e000 */
[----:B------:R-:W-:Y:S01]  /*5a10*/  FSETP.GEU.AND P3, PT, R24, -126, PT ;  /* 0xc2fc00001800780b */ /* 0x000fe20003f6e000 */
[----:B-1----:R-:W-:Y:S01]  /*5a20*/  @!P5 FMUL R75, R75, R75 ;  /* 0x0000004b4b4bd220 */ /* 0x002fe20000400000 */
[----:B------:R-:W-:Y:S02]  /*5a30*/  R2UR UR7, R25 ;  /* 0x00000000190772ca */ /* 0x000fe400000e0000 */
[----:B------:R-:W-:Y:S01]  /*5a40*/  F2FP.BF16.F32.PACK_AB R25, R67, R66 ;  /* 0x000000424319723e */ /* 0x000fe200000010ff */
[----:B------:R-:W-:Y:S01]  /*5a50*/  FADD R66, R63, R66 ;  /* 0x000000423f427221 */ /* 0x000fe20000000000 */
[----:B------:R-:W-:-:S03]  /*5a60*/  FSETP.GEU.AND P5, PT, R80, -126, PT ;  /* 0xc2fc00005000780b */ /* 0x000fc60003fae000 */
[----:B------:R-:W-:Y:S02]  /*5a70*/  FADD R67, R66, R67 ;  /* 0x0000004342437221 */ /* 0x000fe40000000000 */
[----:B------:R-:W-:Y:S01]  /*5a80*/  @!P4 FMUL R68, R68, 0.5 ;  /* 0x3f0000004444c820 */ /* 0x000fe20000400000 */
[----:B--2---:R-:W-:Y:S01]  /*5a90*/  @!P6 FMUL R76, R76, R76 ;  /* 0x0000004c4c4ce220 */ /* 0x004fe20000400000 */
[----:B------:R-:W-:Y:S01]  /*5aa0*/  @!P3 FMUL R24, R24, 0.5 ;  /* 0x3f0000001818b820 */ /* 0x000fe20000400000 */
[----:B------:R-:W-:Y:S01]  /*5ab0*/  FSETP.GEU.AND P6, PT, R81, -126, PT ;  /* 0xc2fc00005100780b */ /* 0x000fe20003fce000 */
[----:B------:R-:W-:Y:S02]  /*5ac0*/  FADD R70, R67, R70 ;  /* 0x0000004643467221 */ /* 0x000fe40000000000 */
[----:B------:R1:W2:Y:S02]  /*5ad0*/  MUFU.EX2 R69, R24 ;  /* 0x0000001800457308 */ /* 0x0002a40000000800 */
[----:B------:R-:W-:Y:S01]  /*5ae0*/  @!P5 FMUL R80, R80, 0.5 ;  /* 0x3f0000005050d820 */ /* 0x000fe20000400000 */
[----:B------:R-:W-:-:S05]  /*5af0*/  FADD R71, R70, R71 ;  /* 0x0000004746477221 */ /* 0x000fca0000000000 */
[----:B------:R-:W3:Y:S01]  /*5b00*/  MUFU.EX2 R68, R68 ;  /* 0x0000004400447308 */ /* 0x000ee20000000800 */
[C---:B-1----:R-:W-:Y:S01]  /*5b10*/  IADD3 R24, R122.reuse, 0x280, RZ ;  /* 0x000002807a187810 */ /* 0x042fe20007ffe0ff */
[----:B------:R-:W-:Y:S01]  /*5b20*/  @!P6 FMUL R81, R81, 0.5 ;  /* 0x3f0000005151e820 */ /* 0x000fe20000400000 */
[----:B------:R-:W-:Y:S02]  /*5b30*/  IADD3 R122, R122, 0x380, RZ ;  /* 0x000003807a7a7810 */ /* 0x000fe40007ffe0ff */
        /* <DEDUP_REMOVED lines=18> */
[----:B------:R-:W-:Y:S01]  /*5c60*/  HGMMA.64x64x16.F32.BF16 R88, R24, gdesc[UR4].tnspB, R88, gsb0 ;  /* 0x40e0000418587df0 */ /* 0x000fe20008001858 */
[----:B------:R-:W-:-:S02]  /*5c70*/  R2UR UR6, R20 ;  /* 0x00000000140672ca */ /* 0x000fc400000e0000 */
[----:B------:R-:W-:Y:S02]  /*5c80*/  R2UR UR7, R21 ;  /* 0x00000000150772ca */ /* 0x000fe400000e0000 */
[----:B------:R-:W2:Y:S03]  /*5c90*/  MUFU.EX2 R74, R74 ;  /* 0x0000004a004a7308 */ /* 0x000ea60000000800 */
[----:B------:R-:W-:-:S05]  /*5ca0*/  @!P5 FMUL R23, R23, 0.5 ;  /* 0x3f0000001717d820 */ /* 0x000fca0000400000 */
[----:B------:R-:W3:Y:S01]  /*5cb0*/  MUFU.EX2 R20, R82 ;  /* 0x0000005200147308 */ /* 0x000ee20000000800 */
[----:B-1----:R-:W-:Y:S01]  /*5cc0*/  @!P3 FMUL R73, R73, R73 ;  /* 0x000000494949b220 */ /* 0x002fe20000400000 */
[----:B------:R-:W-:-:S06]  /*5cd0*/  FSETP.GEU.AND P3, PT, R78, -126, PT ;  /* 0xc2fc00004e00780b */ /* 0x000fcc0003f6e000 */
        /* <DEDUP_REMOVED lines=13> */
[----:B--2---:R-:W-:-:S06]  /*5db0*/  @!P5 FMUL R23, R23, R23 ;  /* 0x000000171717d220 */ /* 0x004fcc0000400000 */
[----:B------:R-:W-:Y:S01]  /*5dc0*/  @!P6 FMUL R86, R86, 0.5 ;  /* 0x3f0000005656e820 */ /* 0x000fe20000400000 */
[----:B------:R-:W2:Y:S01]  /*5dd0*/  MUFU.EX2 R29, R29 ;  /* 0x0000001d001d7308 */ /* 0x000ea20000000800 */
[----:B---3--:R-:W-:Y:S01]  /*5de0*/  @!P3 FMUL R17, R17, R17 ;  /* 0x000000111111b220 */ /* 0x008fe20000400000 */
[----:B------:R-:W-:-:S06]  /*5df0*/  FSETP.GEU.AND P3, PT, R83, -126, PT ;  /* 0xc2fc00005300780b */ /* 0x000fcc0003f6e000 */
[----:B------:R-:W3:Y:S01]  /*5e00*/  MUFU.EX2 R14, R86 ;  /* 0x00000056000e7308 */ /* 0x000ee20000000800 */
[----:B-1----:R-:W-:Y:S01]  /*5e10*/  @!P4 FMUL R18, R18, R18 ;  /* 0x000000121212c220 */ /* 0x002fe20000400000 */
[----:B------:R-:W-:-:S05]  /*5e20*/  FSETP.GEU.AND P4, PT, R22, -126, PT ;  /* 0xc2fc00001600780b */ /* 0x000fca0003f8e000 */
[----:B------:R-:W-:Y:S01]  /*5e30*/  @!P3 FMUL R83, R83, 0.5 ;  /* 0x3f0000005353b820 */ /* 0x000fe20000400000 */
[----:B--2---:R-:W-:Y:S01]  /*5e40*/  @!P2 FMUL R29, R29, R29 ;  /* 0x0000001d1d1da220 */ /* 0x004fe20000400000 */
[----:B------:R-:W-:Y:S02]  /*5e50*/  ISETP.NE.AND P2, PT, R12, 0x4, PT ;  /* 0x000000040c00780c */ /* 0x000fe40003f45270 */
[----:B------:R-:W1:Y:S04]  /*5e60*/  MUFU.EX2 R19, R83 ;  /* 0x0000005300137308 */ /* 0x000e680000000800 */
[----:B------:R-:W-:Y:S01]  /*5e70*/  @!P4 FMUL R22, R22, 0.5 ;  /* 0x3f0000001616c820 */ /* 0x000fe20000400000 */
[----:B------:R-:W-:Y:S02]  /*5e80*/  WARPGROUP.DEPBAR.LE gsb0, 0x0 ;  /* 0x00008000000079c5 */ /* 0x000fe40000010000 */
[----:B------:R-:W-:Y:S01]  /*5e90*/  F2FP.BF16.F32.PACK_AB R24, R73, R72 ;  /* 0x000000484918723e */ /* 0x000fe200000010ff */
[----:B---3--:R-:W-:Y:S01]  /*5ea0*/  @!P6 FMUL R14, R14, R14 ;  /* 0x0000000e0e0ee220 */ /* 0x008fe20000400000 */
[----:B------:R-:W-:Y:S01]  /*5eb0*/  F2FP.BF16.F32.PACK_AB R25, R75, R74 ;  /* 0x0000004a4b19723e */ /* 0x000fe200000010ff */
[----:B------:R-:W2:Y:S01]  /*5ec0*/  MUFU.EX2 R22, R22 ;  /* 0x0000001600167308 */ /* 0x000ea20000000800 */
[----:B------:R-:W-:Y:S01]  /*5ed0*/  F2FP.BF16.F32.PACK_AB R26, R77, R76 ;  /* 0x0000004c4d1a723e */ /* 0x000fe200000010ff */
[----:B------:R-:W-:Y:S01]  /*5ee0*/  FADD R72, R69, R72 ;  /* 0x0000004845487221 */ /* 0x000fe20000000000 */
[----:B------:R-:W-:Y:S01]  /*5ef0*/  F2FP.BF16.F32.PACK_AB R27, R18, R17 ;  /* 0x00000011121b723e */ /* 0x000fe200000010ff */
[----:B------:R-:W-:Y:S01]  /*5f00*/  FADD R74, R71, R74 ;  /* 0x0000004a474a7221 */ /* 0x000fe20000000000 */
[----:B-1----:R-:W-:-:S02]  /*5f10*/  @!P3 FMUL R19, R19, R19 ;  /* 0x000000131313b220 */ /* 0x002fc40000400000 */
[----:B------:R-:W-:Y:S01]  /*5f20*/  WARPGROUP.ARRIVE ;  /* 0x00000000000079c5 */ /* 0x000fe20000000000 */
[----:B------:R-:W-:Y:S01]  /*5f30*/  FADD R73, R72, R73 ;  /* 0x0000004948497221 */ /* 0x000fe20000000000 */
[----:B------:R-:W-:-:S03]  /*5f40*/  FADD R74, R74, R75 ;  /* 0x0000004b4a4a7221 */ /* 0x000fc60000000000 */
[----:B------:R-:W-:Y:S01]  /*5f50*/  FADD R76, R73, R76 ;  /* 0x0000004c494c7221 */ /* 0x000fe20000000000 */
[----:B------:R-:W-:Y:S01]  /*5f60*/  HGMMA.64x64x16.F32.BF16 R88, R24, gdesc[UR4].tnspB, R88, gsb0 ;  /* 0x40e0000418587df0 */ /* 0x000fe20008001858 */
[----:B------:R-:W-:Y:S01]  /*5f70*/  R2UR UR6, R122 ;  /* 0x000000007a0672ca */ /* 0x000fe200000e0000 */
[----:B------:R-:W-:Y:S01]  /*5f80*/  FADD R17, R74, R17 ;  /* 0x000000114a117221 */ /* 0x000fe20000000000 */
[----:B------:R-:W-:Y:S01]  /*5f90*/  R2UR UR7, R123 ;  /* 0x000000007b0772ca */ /* 0x000fe200000e0000 */
[----:B--2---:R-:W-:Y:S01]  /*5fa0*/  @!P4 FMUL R22, R22, R22 ;  /* 0x000000161616c220 */ /* 0x004fe20000400000 */
[----:B------:R-:W-:Y:S01]  /*5fb0*/  FADD R77, R76, R77 ;  /* 0x0000004d4c4d7221 */ /* 0x000fe20000000000 */
[----:B------:R-:W-:Y:S01]  /*5fc0*/  FADD R17, R17, R18 ;  /* 0x0000001211117221 */ /* 0x000fe20000000000 */
        /* <DEDUP_REMOVED lines=8> */
[----:B------:R-:W-:-:S02]  /*6050*/  FADD R19, R20, R19 ;  /* 0x0000001314137221 */ /* 0x000fc40000000000 */
[----:B------:R-:W-:Y:S01]  /*6060*/  FADD R18, R21, R22 ;  /* 0x0000001615127221 */ /* 0x000fe20000000000 */
[----:B------:R-:W-:Y:S01]  /*6070*/  WARPGROUP.ARRIVE ;  /* 0x00000000000079c5 */ /* 0x000fe20000000000 */
[----:B------:R-:W-:Y:S02]  /*6080*/  FADD R14, R19, R14 ;  /* 0x0000000e130e7221 */ /* 0x000fe40000000000 */
[----:B------:R-:W-:Y:S02]  /*6090*/  FADD R18, R18, R23 ;  /* 0x0000001712127221 */ /* 0x000fe40000000000 */
[----:B------:R-:W-:Y:S01]  /*60a0*/  FADD R17, R14, R29 ;  /* 0x0000001d0e117221 */ /* 0x000fe20000000000 */
[----:B------:R-:W-:Y:S03]  /*60b0*/  HGMMA.64x64x16.F32.BF16 R88, R24, gdesc[UR4].tnspB, R88, gsb0 ;  /* 0x40e0000418587df0 */ /* 0x000fe60008001858 */
[----:B------:R-:W-:-:S02]  /*60c0*/  WARPGROUP.DEPBAR.LE gsb0, 0x0 ;  /* 0x00008000000079c5 */ /* 0x000fc40000010000 */
[----:B------:R-:W-:-:S04]  /*60d0*/  SEL R24, R12, RZ, P2 ;  /* 0x000000ff0c187207 */ /* 0x000fc80001000000 */
[----:B------:R-:W-:-:S04]  /*60e0*/  LEA R12, R24, R15, 0x3 ;  /* 0x0000000f180c7211 */ /* 0x000fc800078e18ff */
[----:B------:R-:W-:-:S04]  /*60f0*/  PRMT R12, RZ, 0x654, R12 ;  /* 0x00000654ff0c7816 */ /* 0x000fc8000000000c */
[----:B------:R1:W-:Y:S01]  /*6100*/  SYNCS.ARRIVE.TRANS64.RED.A1T0 RZ, [R12+URZ], RZ ;  /* 0x000000ff0cff79a7 */ /* 0x0003e2000810043f */
[----:B------:R-:W-:Y:S05]  /*6110*/  @P1 BRA `(.L_x_32) ;  /* 0x0000000000981947 */ /* 0x000fea0003800000 */
[----:B------:R-:W-:Y:S01]  /*6120*/  ISETP.LT.OR P1, PT, R7, 0x1, !P0 ;  /* 0x000000010700780c */ /* 0x000fe20004721670 */
[----:B------:R-:W-:-:S12]  /*6130*/  BSSY B0, `(.L_x_33) ;  /* 0x0000023000007945 */ /* 0x000fd80003800000 */
[----:B------:R-:W-:Y:S05]  /*6140*/  @P1 BRA `(.L_x_34) ;  /* 0x0000000000841947 */ /* 0x000fea0003800000 */
[----:B-1----:R-:W-:Y:S02]  /*6150*/  LEA R12, R5, R2, 0x3 ;  /* 0x00000002050c7211 */ /* 0x002fe400078e18ff */
[----:B------:R-:W-:Y:S02]  /*6160*/  SHF.L.U32 R19, R6, 0x1f, RZ ;  /* 0x0000001f06137819 */ /* 0x000fe400000006ff */
[----:B------:R-:W-:Y:S02]  /*6170*/  ISETP.NE.AND P2, PT, R16, RZ, PT ;  /* 0x000000ff1000720c */ /* 0x000fe40003f45270 */
[----:B------:R-:W1:Y:S02]  /*6180*/  SYNCS.PHASECHK.TRANS64.TRYWAIT P1, [R12+URZ+0x12020], R19 ;  /* 0x012020130c0075a7 */ /* 0x000e64000802017f */
[----:B-1----:R-:W-:Y:S09]  /*6190*/  @!P1 BRA `(.L_x_35) ;  /* 0x0000001800489947 */ /* 0x002ff20003800000 */
.L_x_70:
[----:B------:R-:W-:Y:S05]  /*61a0*/  @P2 BRA `(.L_x_36) ;  /* 0x0000000000142947 */ /* 0x000fea0003800000 */
[----:B------:R-:W-:Y:S01]  /*61b0*/  ISETP.NE.AND P1, PT, R10, RZ, PT ;  /* 0x000000ff0a00720c */ /* 0x000fe20003f25270 */
[----:B-1----:R-:W-:-:S04]  /*61c0*/  IMAD.MOV.U32 R19, RZ, RZ, 0x4000 ;  /* 0x00004000ff137424 */ /* 0x002fc800078e00ff */
[----:B------:R2:W-:Y:S08]  /*61d0*/  SYNCS.ARRIVE.TRANS64 RZ, [R12+URZ+0x12000], R19 ;  /* 0x012000130cff79a7 */ /* 0x0005f0000800003f */
[----:B------:R-:W-:Y:S05]  /*61e0*/  @!P1 BRA `(.L_x_36) ;  /* 0x0000000000049947 */ /* 0x000fea0003800000 */
[----:B------:R-:W-:Y:S01]  /*61f0*/  BPT.TRAP 0x1 ;  /* 0x000000040000795c */ /* 0x000fe20000300000 */
.L_x_36:
[C---:B------:R-:W-:Y:S01]  /*6200*/  LEA R14, R5.reuse, R2, 0xe ;  /* 0x00000002050e7211 */ /* 0x040fe200078e70ff */
[----:B------:R-:W-:Y:S01]  /*6210*/  UIADD3 UR6, UP0, UR30, 0x2f0, URZ ;  /* 0x000002f01e067890 */ /* 0x000fe2000ff1e03f */
[----:B------:R-:W-:Y:S01]  /*6220*/  R2UR UR11, R8 ;  /* 0x00000000080b72ca */ /* 0x000fe200000e0000 */
[----:B------:R-:W-:Y:S01]  /*6230*/  UMOV UR18, 0x0 ;  /* 0x0000000000127882 */ /* 0x000fe20000000000 */
[----:B------:R-:W-:Y:S01]  /*6240*/  R2UR UR9, R12 ;  /* 0x000000000c0972ca */ /* 0x000fe200000e0000 */
[----:B------:R-:W-:Y:S01]  /*6250*/  UIADD3.X UR7, URZ, UR31, URZ, UP0, !UPT ;  /* 0x0000001f3f077290 */ /* 0x000fe200087fe43f */
[----:B------:R-:W-:Y:S01]  /*6260*/  R2UR UR8, R14 ;  /* 0x000000000e0872ca */ /* 0x000fe200000e0000 */
[----:B------:R-:W-:Y:S01]  /*6270*/  UMOV UR19, 0x10000000 ;  /* 0x1000000000137882 */ /* 0x000fe20000000000 */
[----:B------:R-:W-:Y:S01]  /*6280*/  UMOV UR10, URZ ;  /* 0x0000003f000a7c82 */ /* 0x000fe20008000000 */
[----:B------:R-:W-:Y:S01]  /*6290*/  UMOV UR12, UR36 ;  /* 0x00000024000c7c82 */ /* 0x000fe20008000000 */
[----:B------:R-:W-:Y:S01]  /*62a0*/  UMOV UR13, UR37 ;  /* 0x00000025000d7c82 */ /* 0x000fe20008000000 */
[----:B------:R-:W-:-:S02]  /*62b0*/  IADD3 R5, R5, 0x1, RZ ;  /* 0x0000000105057810 */ /* 0x000fc40007ffe0ff */
[----:B------:R-:W-:Y:S02]  /*62c0*/  IADD3 R8, R8, 0x1, RZ ;  /* 0x0000000108087810 */ /* 0x000fe40007ffe0ff */
[----:B------:R-:W-:Y:S01]  /*62d0*/  USHF.L.U32 UR11, UR11, 0x7, URZ ;  /* 0x000000070b0b7899 */ /* 0x000fe2000800063f */
[C---:B------:R-:W-:Y:S01]  /*62e0*/  ISETP.NE.AND P1, PT, R5.reuse, 0x4, PT ;  /* 0x000000040500780c */ /* 0x040fe20003f25270 */
[----:B------:R-:W-:Y:S02]  /*62f0*/  UIADD3 UR9, UR9, 0x12000, URZ ;  /* 0x0001200009097890 */ /* 0x000fe4000fffe03f */
[----:B------:R-:W-:Y:S01]  /*6300*/  UIADD3 UR8, UR8, 0x2000, URZ ;  /* 0x0000200008087890 */ /* 0x000fe2000fffe03f */
[----:B-12---:R-:W-:Y:S02]  /*6310*/  SEL R19, RZ, 0x1, P1 ;  /* 0x00000001ff137807 */ /* 0x006fe40000800000 */
[----:B------:R-:W-:Y:S02]  /*6320*/  SEL R5, R5, RZ, P1 ;  /* 0x000000ff05057207 */ /* 0x000fe40000800000 */
[----:B------:R-:W-:-:S04]  /*6330*/  LOP3.LUT R6, R6, R19, RZ, 0x3c, !PT ;  /* 0x0000001306067212 */ /* 0x000fc800078e3cff */
[----:B------:R2:W-:Y:S02]  /*6340*/  UTMALDG.4D [UR8], [UR6], desc[UR18] ;  /* 0x00001208060075b4 */ /* 0x0005e40008019000 */
[----:B--2---:R-:W-:Y:S01]  /*6350*/  NOP ;  /* 0x0000000000007918 */ /* 0x004fe20000000000 */
.L_x_34:
[----:B------:R-:W-:Y:S05]  /*6360*/  BSYNC B0 ;  /* 0x0000000000007941 */ /* 0x000fea0003800000 */
.L_x_33:
[----:B------:R-:W-:-:S07]  /*6370*/  IADD3 R7, R7, -0x1, RZ ;  /* 0xffffffff07077810 */ /* 0x000fce0007ffe0ff */
.L_x_32:
[----:B------:R-:W-:Y:S01]  /*6380*/  ISETP.GT.AND P3, PT, R13, 0x2, PT ;  /* 0x000000020d00780c */ /* 0x000fe20003f64270 */
[----:B-1----:R-:W-:Y:S01]  /*6390*/  VIADD R12, R24, 0x1 ;  /* 0x00000001180c7836 */ /* 0x002fe20000000000 */
[----:B------:R-:W-:Y:S02]  /*63a0*/  IADD3 R11, R11, 0x1, RZ ;  /* 0x000000010b0b7810 */ /* 0x000fe40007ffe0ff */
[----:B------:R-:W-:Y:S02]  /*63b0*/  IADD3 R13, R13, -0x1, RZ ;  /* 0xffffffff0d0d7810 */ /* 0x000fe40007ffe0ff */
[----:B------:R-:W-:Y:S02]  /*63c0*/  ISETP.NE.AND P1, PT, R11, 0x4, PT ;  /* 0x000000040b00780c */ /* 0x000fe40003f25270 */
[----:B------:R-:W-:Y:S02]  /*63d0*/  ISETP.NE.AND P2, PT, R12, 0x4, PT ;  /* 0x000000040c00780c */ /* 0x000fe40003f45270 */
[----:B------:R-:W-:-:S02]  /*63e0*/  SEL R19, RZ, 0x1, P1 ;  /* 0x00000001ff137807 */ /* 0x000fc40000800000 */
[----:B------:R-:W-:Y:S02]  /*63f0*/  MOV R121, R3 ;  /* 0x0000000300797202 */ /* 0x000fe40000000f00 */
[----:B------:R-:W-:Y:S02]  /*6400*/  LOP3.LUT R4, R4, R19, RZ, 0x3c, !PT ;  /* 0x0000001304047212 */ /* 0x000fe400078e3cff */
[----:B------:R-:W-:Y:S02]  /*6410*/  MOV R19, R0 ;  /* 0x0000000000137202 */ /* 0x000fe40000000f00 */
[----:B------:R-:W-:Y:S02]  /*6420*/  SEL R11, R11, RZ, P1 ;  /* 0x000000ff0b0b7207 */ /* 0x000fe40000800000 */
[----:B------:R-:W-:Y:S01]  /*6430*/  SEL R12, R12, RZ, P2 ;  /* 0x000000ff0c0c7207 */ /* 0x000fe20001000000 */
[----:B------:R-:W-:Y:S06]  /*6440*/  @P3 BRA `(.L_x_37) ;  /* 0xffffffd0007c3947 */ /* 0x000fec000383ffff */
.L_x_24:
[----:B------:R-:W-:Y:S05]  /*6450*/  WARPSYNC.ALL ;  /* 0x0000000000007948 */ /* 0x000fea0003800000 */
[----:B------:R-:W2:Y:S01]  /*6460*/  SHFL.BFLY PT, R5, R18, 0x1, 0x1f ;  /* 0x0c201f0012057f89 */ /* 0x000ea200000e0000 */
[----:B------:R-:W-:Y:S01]  /*6470*/  BSSY B0, `(.L_x_38) ;  /* 0x0000024000007945 */ /* 0x000fe20003800000 */
[----:B------:R-:W-:Y:S02]  /*6480*/  MOV R9, 0x7f800000 ;  /* 0x7f80000000097802 */ /* 0x000fe40000000f00 */
[----:B------:R-:W3:Y:S01]  /*6490*/  SHFL.BFLY PT, R4, R17, 0x1, 0x1f ;  /* 0x0c201f0011047f89 */ /* 0x000ee200000e0000 */
[----:B------:R-:W-:-:S02]  /*64a0*/  MOV R8, 0x3f800000 ;  /* 0x3f80000000087802 */ /* 0x000fc40000000f00 */
[----:B------:R-:W-:Y:S01]  /*64b0*/  MOV R11, 0x7f800000 ;  /* 0x7f800000000b7802 */ /* 0x000fe20000000f00 */
[----:B--2---:R-:W-:Y:S01]  /*64c0*/  FADD R5, R5, R18 ;  /* 0x0000001205057221 */ /* 0x004fe20000000000 */
[----:B---3--:R-:W-:-:S04]  /*64d0*/  FADD R19, R4, R17 ;  /* 0x0000001104137221 */ /* 0x008fc80000000000 */
[----:B------:R-:W2:Y:S01]  /*64e0*/  SHFL.BFLY PT, R6, R5, 0x2, 0x1f ;  /* 0x0c401f0005067f89 */ /* 0x000ea200000e0000 */
[----:B------:R-:W-:-:S03]  /*64f0*/  IMAD.MOV.U32 R4, RZ, RZ, 0x3f800000 ;  /* 0x3f800000ff047424 */ /* 0x000fc600078e00ff */
[----:B------:R-:W3:Y:S01]  /*6500*/  SHFL.BFLY PT, R20, R19, 0x2, 0x1f ;  /* 0x0c401f0013147f89 */ /* 0x000ee200000e0000 */
[C---:B--2---:R-:W-:Y:S01]  /*6510*/  FSETP.NE.AND P0, PT, R5.reuse, -R6, PT ;  /* 0x800000060500720b */ /* 0x044fe20003f05000 */
[----:B------:R-:W-:Y:S01]  /*6520*/  FADD R6, R5, R6 ;  /* 0x0000000605067221 */ /* 0x000fe20000000000 */
[----:B---3--:R-:W-:-:S11]  /*6530*/  FADD R7, R19, R20 ;  /* 0x0000001413077221 */ /* 0x008fd60000000000 */
[----:B------:R-:W-:Y:S05]  /*6540*/  @!P0 BRA `(.L_x_39) ;  /* 0x0000000000588947 */ /* 0x000fea0003800000 */
[----:B------:R-:W-:Y:S01]  /*6550*/  IADD3 R4, R6, 0x1800000, RZ ;  /* 0x0180000006047810 */ /* 0x000fe20007ffe0ff */
[----:B------:R-:W-:Y:S03]  /*6560*/  BSSY B1, `(.L_x_40) ;  /* 0x000000d000017945 */ /* 0x000fe60003800000 */
[----:B------:R-:W-:-:S04]  /*6570*/  LOP3.LUT R4, R4, 0x7f800000, RZ, 0xc0, !PT ;  /* 0x7f80000004047812 */ /* 0x000fc800078ec0ff */
[----:B------:R-:W-:-:S13]  /*6580*/  ISETP.GT.U32.AND P0, PT, R4, 0x1ffffff, PT ;  /* 0x01ffffff0400780c */ /* 0x000fda0003f04070 */
[----:B------:R-:W-:Y:S05]  /*6590*/  @P0 BRA `(.L_x_41) ;  /* 0x0000000000140947 */ /* 0x000fea0003800000 */
[----:B------:R-:W-:Y:S02]  /*65a0*/  MOV R5, R6 ;  /* 0x0000000600057202 */ /* 0x000fe40000000f00 */
[----:B------:R-:W-:-:S07]  /*65b0*/  MOV R14, 0x65d0 ;  /* 0x000065d0000e7802 */ /* 0x000fce0000000f00 */
[----:B-1----:R-:W-:Y:S05]  /*65c0*/  CALL.REL.NOINC `($__internal_0_$__cuda_sm20_rcp_rn_f32_slowpath) ;  /* 0x0000001400507944 */ /* 0x002fea0003c00000 */
[----:B------:R-:W-:Y:S01]  /*65d0*/  MOV R4, R10 ;  /* 0x0000000a00047202 */ /* 0x000fe20000000f00 */
[----:B------:R-:W-:Y:S06]  /*65e0*/  BRA `(.L_x_42) ;  /* 0x0000000000107947 */ /* 0x000fec0003800000 */
.L_x_41:
[----:B------:R-:W2:Y:S02]  /*65f0*/  MUFU.RCP R5, R6 ;  /* 0x0000000600057308 */ /* 0x000ea40000001000 */
[----:B--2---:R-:W-:-:S04]  /*6600*/  FFMA R4, R6, R5, -1 ;  /* 0xbf80000006047423 */ /* 0x004fc80000000005 */
[----:B------:R-:W-:-:S04]  /*6610*/  FADD.FTZ R4, -R4, -RZ ;  /* 0x800000ff04047221 */ /* 0x000fc80000010100 */
[----:B------:R-:W-:-:S07]  /*6620*/  FFMA R4, R5, R4, R5 ;  /* 0x0000000405047223 */ /* 0x000fce0000000005 */
.L_x_42:
[----:B------:R-:W-:Y:S05]  /*6630*/  BSYNC B1 ;  /* 0x0000000000017941 */ /* 0x000fea0003800000 */
.L_x_40:
[----:B------:R-:W-:Y:S01]  /*6640*/  FSETP.GEU.AND P0, PT, |R6|, 1.175494350822287508e-38, PT ;  /* 0x008000000600780b */ /* 0x000fe20003f0e200 */
[----:B------:R-:W-:-:S12]  /*6650*/  ULDC UR6, c[0x0][0x600] ;  /* 0x0001800000067ab9 */ /* 0x000fd80000000800 */
[----:B------:R-:W-:-:S04]  /*6660*/  @!P0 FMUL R6, R6, 16777216 ;  /* 0x4b80000006068820 */ /* 0x000fc80000400000 */
[----:B------:R-:W2:Y:S02]  /*6670*/  MUFU.LG2 R5, R6 ;  /* 0x0000000600057308 */ /* 0x000ea40000000c00 */
[----:B--2---:R-:W-:-:S04]  /*6680*/  @!P0 FADD R5, R5, -24 ;  /* 0xc1c0000005058421 */ /* 0x004fc80000000000 */
[----:B------:R-:W-:-:S04]  /*6690*/  FMUL R10, R5, 0.69314718246459960938 ;  /* 0x3f317218050a7820 */ /* 0x000fc80000400000 */
[----:B------:R-:W-:-:S07]  /*66a0*/  FFMA R11, R3, UR6, R10 ;  /* 0x00000006030b7c23 */ /* 0x000fce000800000a */
.L_x_39:
[----:B------:R-:W-:Y:S05]  /*66b0*/  BSYNC B0 ;  /* 0x0000000000007941 */ /* 0x000fea0003800000 */
.L_x_38:
[----:B------:R-:W-:Y:S01]  /*66c0*/  FSETP.NE.AND P0, PT, R19, -R20, PT ;  /* 0x800000141300720b */ /* 0x000fe20003f05000 */
[----:B------:R-:W-:Y:S01]  /*66d0*/  ULDC UR4, c[0x0][0x608] ;  /* 0x0001820000047ab9 */ /* 0x000fe20000000800 */
[----:B------:R-:W-:Y:S01]  /*66e0*/  BSSY B0, `(.L_x_43) ;  /* 0x0000029000007945 */ /* 0x000fe20003800000 */
[----:B------:R-:W-:-:S04]  /*66f0*/  FMUL R4, R4, UR4 ;  /* 0x0000000404047c20 */ /* 0x000fc80008400000 */
[-C--:B------:R-:W-:Y:S01]  /*6700*/  FMUL R88, R88, R4.reuse ;  /* 0x0000000458587220 */ /* 0x080fe20000400000 */
        /* <DEDUP_REMOVED lines=14> */
[----:B------:R-:W-:Y:S01]  /*67f0*/  FMUL R117, R117, R4 ;  /* 0x0000000475757220 */ /* 0x000fe20000400000 */
[----:B------:R-:W-:Y:S06]  /*6800*/  @!P0 BRA `(.L_x_44) ;  /* 0x0000000000588947 */ /* 0x000fec0003800000 */
[----:B------:R-:W-:Y:S01]  /*6810*/  IADD3 R3, R7, 0x1800000, RZ ;  /* 0x0180000007037810 */ /* 0x000fe20007ffe0ff */
[----:B------:R-:W-:Y:S03]  /*6820*/  BSSY B1, `(.L_x_45) ;  /* 0x000000d000017945 */ /* 0x000fe60003800000 */
[----:B------:R-:W-:-:S04]  /*6830*/  LOP3.LUT R3, R3, 0x7f800000, RZ, 0xc0, !PT ;  /* 0x7f80000003037812 */ /* 0x000fc800078ec0ff */
[----:B------:R-:W-:-:S13]  /*6840*/  ISETP.GT.U32.AND P0, PT, R3, 0x1ffffff, PT ;  /* 0x01ffffff0300780c */ /* 0x000fda0003f04070 */
[----:B------:R-:W-:Y:S05]  /*6850*/  @P0 BRA `(.L_x_46) ;  /* 0x0000000000140947 */ /* 0x000fea0003800000 */
[----:B------:R-:W-:Y:S01]  /*6860*/  IMAD.MOV.U32 R5, RZ, RZ, R7 ;  /* 0x000000ffff057224 */ /* 0x000fe200078e0007 */
[----:B------:R-:W-:-:S07]  /*6870*/  MOV R14, 0x6890 ;  /* 0x00006890000e7802 */ /* 0x000fce0000000f00 */
[----:B-1----:R-:W-:Y:S05]  /*6880*/  CALL.REL.NOINC `($__internal_0_$__cuda_sm20_rcp_rn_f32_slowpath) ;  /* 0x0000001000a07944 */ /* 0x002fea0003c00000 */
[----:B------:R-:W-:Y:S01]  /*6890*/  MOV R8, R10 ;  /* 0x0000000a00087202 */ /* 0x000fe20000000f00 */
[----:B------:R-:W-:Y:S06]  /*68a0*/  BRA `(.L_x_47) ;  /* 0x0000000000107947 */ /* 0x000fec0003800000 */
.L_x_46:
[----:B------:R-:W2:Y:S02]  /*68b0*/  MUFU.RCP R8, R7 ;  /* 0x0000000700087308 */ /* 0x000ea40000001000 */
[----:B--2---:R-:W-:-:S04]  /*68c0*/  FFMA R3, R7, R8, -1 ;  /* 0xbf80000007037423 */ /* 0x004fc80000000008 */
[----:B------:R-:W-:-:S04]  /*68d0*/  FADD.FTZ R3, -R3, -RZ ;  /* 0x800000ff03037221 */ /* 0x000fc80000010100 */
[----:B------:R-:W-:-:S07]  /*68e0*/  FFMA R8, R8, R3, R8 ;  /* 0x0000000308087223 */ /* 0x000fce0000000008 */
.L_x_47:
[----:B------:R-:W-:Y:S05]  /*68f0*/  BSYNC B1 ;  /* 0x0000000000017941 */ /* 0x000fea0003800000 */
.L_x_45:
[----:B------:R-:W-:Y:S01]  /*6900*/  FSETP.GEU.AND P0, PT, |R7|, 1.175494350822287508e-38, PT ;  /* 0x008000000700780b */ /* 0x000fe20003f0e200 */
[----:B------:R-:W-:-:S12]  /*6910*/  ULDC UR4, c[0x0][0x600] ;  /* 0x0001800000047ab9 */ /* 0x000fd80000000800 */
[----:B------:R-:W-:-:S04]  /*6920*/  @!P0 FMUL R7, R7, 16777216 ;  /* 0x4b80000007078820 */ /* 0x000fc80000400000 */
[----:B------:R-:W2:Y:S02]  /*6930*/  MUFU.LG2 R3, R7 ;  /* 0x0000000700037308 */ /* 0x000ea40000000c00 */
[----:B--2---:R-:W-:-:S04]  /*6940*/  @!P0 FADD R3, R3, -24 ;  /* 0xc1c0000003038421 */ /* 0x004fc80000000000 */
[----:B------:R-:W-:-:S04]  /*6950*/  FMUL R3, R3, 0.69314718246459960938 ;  /* 0x3f31721803037820 */ /* 0x000fc80000400000 */
[----:B------:R-:W-:-:S07]  /*6960*/  FFMA R9, R0, UR4, R3 ;  /* 0x0000000400097c23 */ /* 0x000fce0008000003 */
.L_x_44:
[----:B------:R-:W-:Y:S05]  /*6970*/  BSYNC B0 ;  /* 0x0000000000007941 */ /* 0x000fea0003800000 */
.L_x_43:
[----:B------:R-:W2:Y:S01]  /*6980*/  S2R R0, SR_TID.X ;  /* 0x0000000000007919 */ /* 0x000ea20000002100 */
[----:B------:R-:W-:Y:S01]  /*6990*/  ULDC UR4, c[0x0][0x608] ;  /* 0x0001820000047ab9 */ /* 0x000fe20000000800 */
[----:B------:R-:W-:Y:S01]  /*69a0*/  ULDC.64 UR8, c[0x0][0x208] ;  /* 0x0000820000087ab9 */ /* 0x000fe20000000a00 */
[----:B------:R-:W-:Y:S01]  /*69b0*/  FMUL R8, R8, UR4 ;  /* 0x0000000408087c20 */ /* 0x000fe20008400000 */
[----:B------:R-:W-:Y:S01]  /*69c0*/  BSSY B0, `(.L_x_48) ;  /* 0x0000019000007945 */ /* 0x000fe20003800000 */
[----:B------:R-:W-:Y:S02]  /*69d0*/  SHF.R.U32.HI R17, RZ, 0x5, R16 ;  /* 0x00000005ff117819 */ /* 0x000fe40000011610 */
[----:B--2---:R-:W-:-:S13]  /*69e0*/  LOP3.LUT P0, RZ, R0, 0x3, RZ, 0xc0, !PT ;  /* 0x0000000300ff7812 */ /* 0x004fda000780c0ff */
[----:B------:R-:W-:Y:S05]  /*69f0*/  @P0 BRA `(.L_x_49) ;  /* 0x0000000000540947 */ /* 0x000fea0003800000 */
[----:B------:R-:W2:Y:S01]  /*6a00*/  S2UR UR4, SR_CTAID.X ;  /* 0x00000000000479c3 */ /* 0x000ea20000002500 */
[----:B------:R-:W-:Y:S02]  /*6a10*/  SHF.R.U32.HI R0, RZ, 0x2, R0 ;  /* 0x00000002ff007819 */ /* 0x000fe40000011600 */
[----:B------:R-:W-:Y:S02]  /*6a20*/  SHF.L.U32 R3, R17, 0x4, RZ ;  /* 0x0000000411037819 */ /* 0x000fe400000006ff */
[----:B------:R-:W-:-:S04]  /*6a30*/  LOP3.LUT R0, R0, 0x7, RZ, 0xc0, !PT ;  /* 0x0000000700007812 */ /* 0x000fc800078ec0ff */
[----:B------:R-:W-:Y:S01]  /*6a40*/  LOP3.LUT R0, R3, 0xfffffff0, R0, 0xe2, !PT ;  /* 0xfffffff003007812 */ /* 0x000fe200078ee200 */
[----:B--2---:R-:W-:-:S03]  /*6a50*/  USHF.L.U32 UR6, UR4, 0x6, URZ ;  /* 0x0000000604067899 */ /* 0x004fc6000800063f */
[----:B------:R-:W-:Y:S02]  /*6a60*/  ULDC.64 UR4, c[0x0][0x688] ;  /* 0x0001a20000047ab9 */ /* 0x000fe40000000a00 */
[----:B------:R-:W-:Y:S02]  /*6a70*/  UIMAD UR4, UR36, UR4, UR6 ;  /* 0x00000004240472a4 */ /* 0x000fe4000f8e0206 */
[----:B------:R-:W-:Y:S02]  /*6a80*/  IADD3 R3, R0, UR6, RZ ;  /* 0x0000000600037c10 */ /* 0x000fe4000fffe0ff */
[----:B------:R-:W-:Y:S02]  /*6a90*/  UIMAD UR4, UR37, UR5, UR4 ;  /* 0x00000005250472a4 */ /* 0x000fe4000f8e0204 */
[C---:B------:R-:W-:Y:S01]  /*6aa0*/  IADD3 R4, R3.reuse, 0x8, RZ ;  /* 0x0000000803047810 */ /* 0x040fe20007ffe0ff */
[----:B------:R-:W-:Y:S02]  /*6ab0*/  ULDC UR5, c[0x0][0x288] ;  /* 0x0000a20000057ab9 */ /* 0x000fe40000000800 */
[----:B------:R-:W-:-:S02]  /*6ac0*/  ISETP.GE.U32.AND P0, PT, R3, UR5, PT ;  /* 0x0000000503007c0c */ /* 0x000fc4000bf06070 */
[----:B------:R-:W-:Y:S02]  /*6ad0*/  IADD3 R0, P2, R0, UR4, RZ ;  /* 0x0000000400007c10 */ /* 0x000fe4000ff5e0ff */
[----:B------:R-:W-:Y:S01]  /*6ae0*/  ISETP.GE.U32.AND P1, PT, R4, UR5, PT ;  /* 0x0000000504007c0c */ /* 0x000fe2000bf26070 */
[----:B------:R-:W-:Y:S01]  /*6af0*/  ULDC.64 UR4, c[0x0][0x680] ;  /* 0x0001a00000047ab9 */ /* 0x000fe20000000a00 */
[----:B------:R-:W-:Y:S02]  /*6b00*/  IADD3.X R3, RZ, RZ, RZ, P2, !PT ;  /* 0x000000ffff037210 */ /* 0x000fe400017fe4ff */
[----:B------:R-:W-:-:S04]  /*6b10*/  LEA R4, P2, R0, UR4, 0x2 ;  /* 0x0000000400047c11 */ /* 0x000fc8000f8410ff */
[----:B------:R-:W-:-:S05]  /*6b20*/  LEA.HI.X R5, R0, UR5, R3, 0x2, P2 ;  /* 0x0000000500057c11 */ /* 0x000fca00090f1403 */
[----:B------:R2:W-:Y:S04]  /*6b30*/  @!P0 STG.E desc[UR8][R4.64], R11 ;  /* 0x0000000b04008986 */ /* 0x0005e8000c101908 */
[----:B------:R2:W-:Y:S02]  /*6b40*/  @!P1 STG.E desc[UR8][R4.64+0x20], R9 ;  /* 0x0000200904009986 */ /* 0x0005e4000c101908 */
.L_x_49:
[----:B------:R-:W-:Y:S05]  /*6b50*/  BSYNC B0 ;  /* 0x0000000000007941 */ /* 0x000fea0003800000 */
.L_x_48:
[----:B------:R-:W-:Y:S01]  /*6b60*/  ULDC.64 UR4, c[0x0][0x730] ;  /* 0x0001cc0000047ab9 */ /* 0x000fe20000000a00 */
[-C--:B------:R-:W-:Y:S01]  /*6b70*/  FMUL R19, R90, R8.reuse ;  /* 0x000000085a137220 */ /* 0x080fe20000400000 */
[----:B------:R-:W-:Y:S01]  /*6b80*/  ISETP.NE.U32.AND P0, PT, RZ, UR4, PT ;  /* 0x00000004ff007c0c */ /* 0x000fe2000bf05070 */
[-C--:B------:R-:W-:Y:S01]  /*6b90*/  FMUL R91, R91, R8.reuse ;  /* 0x000000085b5b7220 */ /* 0x080fe20000400000 */
[-C--:B------:R-:W-:Y:S01]  /*6ba0*/  FMUL R23, R94, R8.reuse ;  /* 0x000000085e177220 */ /* 0x080fe20000400000 */
[-C--:B------:R-:W-:Y:S01]  /*6bb0*/  FMUL R95, R95, R8.reuse ;  /* 0x000000085f5f7220 */ /* 0x080fe20000400000 */
[----:B------:R-:W-:Y:S01]  /*6bc0*/  ISETP.NE.AND.EX P0, PT, RZ, UR5, PT, P0 ;  /* 0x00000005ff007c0c */ /* 0x000fe2000bf05300 */
        /* <DEDUP_REMOVED lines=12> */
[----:B------:R-:W-:Y:S06]  /*6c90*/  @P0 BRA `(.L_x_50) ;  /* 0x0000000000200947 */ /* 0x000fec0003800000 */
[----:B------:R-:W-:Y:S02]  /*6ca0*/  ULDC.64 UR4, c[0x0][0x728] ;  /* 0x0001ca0000047ab9 */ /* 0x000fe40000000a00 */
[----:B------:R-:W-:-:S04]  /*6cb0*/  ISETP.NE.U32.AND P0, PT, RZ, UR4, PT ;  /* 0x00000004ff007c0c */ /* 0x000fc8000bf05070 */
[----:B------:R-:W-:-:S13]  /*6cc0*/  ISETP.NE.AND.EX P0, PT, RZ, UR5, PT, P0 ;  /* 0x00000005ff007c0c */ /* 0x000fda000bf05300 */
[----:B------:R-:W-:Y:S05]  /*6cd0*/  @!P0 BRA `(.L_x_51) ;  /* 0x00000000000c8947 */ /* 0x000fea0003800000 */
[----:B--2---:R-:W2:Y:S02]  /*6ce0*/  LDC.64 R4, c[0x0][0x728] ;  /* 0x0001ca00ff047b82 */ /* 0x004ea40000000a00 */
[----:B--2---:R3:W5:Y:S01]  /*6cf0*/  LDG.E R4, desc[UR8][R4.64] ;  /* 0x0000000804047981 */ /* 0x004762000c1e1900 */
[----:B------:R-:W-:Y:S05]  /*6d00*/  BRA `(.L_x_50) ;  /* 0x0000000000047947 */ /* 0x000fea0003800000 */
.L_x_51:
[----:B--2---:R-:W4:Y:S02]  /*6d10*/  LDC R4, c[0x0][0x720] ;  /* 0x0001c800ff047b82 */ /* 0x004f240000000800 */
.L_x_50:
[----:B------:R-:W-:Y:S01]  /*6d20*/  MOV R0, RZ ;  /* 0x000000ff00007202 */ /* 0x000fe20000000f00 */
[----:B----45:R-:W-:-:S03]  /*6d30*/  IMAD.MOV.U32 R22, RZ, RZ, R4 ;  /* 0x000000ffff167224 */ /* 0x030fc600078e0004 */
[----:B------:R-:W-:-:S13]  /*6d40*/  LOP3.LUT P0, RZ, R0, 0x1bf, RZ, 0xc0, !PT ;  /* 0x000001bf00ff7812 */ /* 0x000fda000780c0ff */
[----:B------:R-:W-:Y:S05]  /*6d50*/  @!P0 BRA `(.L_x_52) ;  /* 0x0000000000408947 */ /* 0x000fea0003800000 */
[----:B------:R-:W-:Y:S01]  /*6d60*/  MOV R0, 0x0 ;  /* 0x0000000000007802 */ /* 0x000fe20000000f00 */
[----:B------:R-:W-:Y:S01]  /*6d70*/  ULDC.64 UR4, c[0x4][0x68] ;  /* 0x01001a0000047ab9 */ /* 0x000fe20000000a00 */
[----:B------:R-:W-:Y:S01]  /*6d80*/  ULDC.64 UR6, c[0x4][0x8] ;  /* 0x0100020000067ab9 */ /* 0x000fe20000000a00 */
[----:B--2---:R-:W-:Y:S01]  /*6d90*/  MOV R4, UR4 ;  /* 0x0000000400047c02 */ /* 0x004fe20008000f00 */
[----:B------:R2:W4:Y:S01]  /*6da0*/  LDC.64 R14, c[0x4][R0] ;  /* 0x01000000000e7b82 */ /* 0x0005220000000a00 */
[----:B---3--:R-:W-:Y:S01]  /*6db0*/  MOV R5, UR5 ;  /* 0x0000000500057c02 */ /* 0x008fe20008000f00 */
[----:B------:R-:W-:Y:S01]  /*6dc0*/  ULDC.64 UR4, c[0x4][0x70] ;  /* 0x01001c0000047ab9 */ /* 0x000fe20000000a00 */
[----:B------:R-:W-:Y:S01]  /*6dd0*/  MOV R10, UR6 ;  /* 0x00000006000a7c02 */ /* 0x000fe20008000f00 */
[----:B------:R-:W-:Y:S01]  /*6de0*/  IMAD.U32 R11, RZ, RZ, UR7 ;  /* 0x00000007ff0b7e24 */ /* 0x000fe2000f8e00ff */
[----:B------:R-:W-:Y:S02]  /*6df0*/  MOV R6, UR4 ;  /* 0x0000000400067c02 */ /* 0x000fe40008000f00 */
[----:B------:R-:W-:-:S02]  /*6e00*/  MOV R7, UR5 ;  /* 0x0000000500077c02 */ /* 0x000fc40008000f00 */
[----:B------:R-:W-:Y:S02]  /*6e10*/  MOV R8, 0x70 ;  /* 0x0000007000087802 */ /* 0x000fe40000000f00 */
[----:B------:R-:W-:Y:S02]  /*6e20*/  MOV R12, 0x1 ;  /* 0x00000001000c7802 */ /* 0x000fe40000000f00 */
[----:B--2---:R-:W-:-:S07]  /*6e30*/  MOV R13, RZ ;  /* 0x000000ff000d7202 */ /* 0x004fce0000000f00 */
[----:B------:R-:W-:-:S07]  /*6e40*/  LEPC R20, `(.L_x_52) ;  /* 0x000000001014794e */ /* 0x000fce0000000000 */
[----:B-1--4-:R-:W-:Y:S05]  /*6e50*/  CALL.ABS.NOINC R14 ;  /* 0x000000000e007343 */ /* 0x012fea0003c00000 */
.L_x_52:
        /* <DEDUP_REMOVED lines=11> */
[----:B------:R-:W-:Y:S01]  /*6f10*/  MOV R7, UR5 ;  /* 0x0000000500077c02 */ /* 0x000fe20008000f00 */
[----:B------:R-:W-:Y:S01]  /*6f20*/  IMAD.MOV.U32 R13, RZ, RZ, RZ ;  /* 0x000000ffff0d7224 */ /* 0x000fe200078e00ff */
[----:B------:R-:W-:-:S02]  /*6f30*/  MOV R11, UR7 ;  /* 0x00000007000b7c02 */ /* 0x000fc40008000f00 */
[----:B------:R-:W-:Y:S02]  /*6f40*/  MOV R8, 0x70 ;  /* 0x0000007000087802 */ /* 0x000fe40000000f00 */
[----:B--2---:R-:W-:-:S07]  /*6f50*/  MOV R12, 0x1 ;  /* 0x00000001000c7802 */ /* 0x004fce0000000f00 */
[----:B------:R-:W-:-:S07]  /*6f60*/  LEPC R20, `(.L_x_53) ;  /* 0x000000001014794e */ /* 0x000fce0000000000 */
[----:B-1--4-:R-:W-:Y:S05]  /*6f70*/  CALL.ABS.NOINC R14 ;  /* 0x000000000e007343 */ /* 0x012fea0003c00000 */
.L_x_53:
[----:B--23--:R-:W2:Y:S01]  /*6f80*/  S2R R5, SR_TID.X ;  /* 0x0000000000057919 */ /* 0x00cea20000002100 */
[----:B------:R-:W-:Y:S01]  /*6f90*/  ULDC.64 UR4, c[0x0][0x730] ;  /* 0x0001cc0000047ab9 */ /* 0x000fe20000000a00 */
[----:B------:R-:W-:Y:S02]  /*6fa0*/  IADD3 R16, R16, 0x1f, RZ ;  /* 0x0000001f10107810 */ /* 0x000fe40007ffe0ff */
[----:B------:R-:W-:Y:S02]  /*6fb0*/  ISETP.NE.U32.AND P0, PT, RZ, UR4, PT ;  /* 0x00000004ff007c0c */ /* 0x000fe4000bf05070 */
[----:B------:R-:W-:Y:S02]  /*6fc0*/  ISETP.GT.U32.AND P1, PT, R16, 0x3e, PT ;  /* 0x0000003e1000780c */ /* 0x000fe40003f24070 */
[----:B------:R-:W-:-:S13]  /*6fd0*/  ISETP.NE.AND.EX P0, PT, RZ, UR5, PT, P0 ;  /* 0x00000005ff007c0c */ /* 0x000fda000bf05300 */
[----:B------:R-:W3:Y:S01]  /*6fe0*/  @P0 LDC R22, c[0x0][0x720] ;  /* 0x0001c800ff160b82 */ /* 0x000ee20000000800 */
[----:B--2---:R-:W-:Y:S02]  /*6ff0*/  SHF.L.U32 R0, R5, 0x5, RZ ;  /* 0x0000000505007819 */ /* 0x004fe400000006ff */
[----:B------:R-:W-:Y:S02]  /*7000*/  SHF.R.U32.HI R4, RZ, 0x1, R5 ;  /* 0x00000001ff047819 */ /* 0x000fe40000011605 */
[C---:B------:R-:W-:Y:S02]  /*7010*/  LOP3.LUT R3, R0.reuse, 0xc0, RZ, 0xc0, !PT ;  /* 0x000000c000037812 */ /* 0x040fe400078ec0ff */
[----:B------:R-:W-:Y:S02]  /*7020*/  LOP3.LUT R6, R0, 0x20, RZ, 0xc0, !PT ;  /* 0x0000002000067812 */ /* 0x000fe400078ec0ff */
[----:B------:R-:W-:Y:S02]  /*7030*/  LOP3.LUT R3, R3, 0x8, R4, 0xf8, !PT ;  /* 0x0000000803037812 */ /* 0x000fe400078ef804 */
[----:B------:R-:W-:-:S02]  /*7040*/  SHF.L.U32 R4, R5, 0x2, RZ ;  /* 0x0000000205047819 */ /* 0x000fc400000006ff */
[----:B------:R-:W-:Y:S01]  /*7050*/  LEA R6, R17, R6, 0x9 ;  /* 0x0000000611067211 */ /* 0x000fe200078e48ff */
[-C--:B---3--:R-:W-:Y:S01]  /*7060*/  FMUL R7, R23, R22.reuse ;  /* 0x0000001617077220 */ /* 0x088fe20000400000 */
[----:B------:R-:W-:Y:S01]  /*7070*/  LOP3.LUT R3, R3, 0x18, R4, 0x78, !PT ;  /* 0x0000001803037812 */ /* 0x000fe200078e7804 */
[-C--:B------:R-:W-:Y:S01]  /*7080*/  FMUL R8, R95, R22.reuse ;  /* 0x000000165f087220 */ /* 0x080fe20000400000 */
[----:B------:R-:W-:Y:S01]  /*7090*/  LOP3.LUT R0, R0, 0x100, RZ, 0xc0, !PT ;  /* 0x0000010000007812 */ /* 0x000fe200078ec0ff */
[-C--:B------:R-:W-:Y:S01]  /*70a0*/  FMUL R9, R25, R22.reuse ;  /* 0x0000001619097220 */ /* 0x080fe20000400000 */
[----:B------:R-:W-:Y:S01]  /*70b0*/  LOP3.LUT P0, RZ, R5, 0x4, RZ, 0xc0, !PT ;  /* 0x0000000405ff7812 */ /* 0x000fe2000780c0ff */
[----:B------:R-:W-:Y:S01]  /*70c0*/  FMUL R5, R19, R22 ;  /* 0x0000001613057220 */ /* 0x000fe20000400000 */
[----:B------:R-:W-:Y:S01]  /*70d0*/  IADD3 R3, R3, R6, R0 ;  /* 0x0000000603037210 */ /* 0x000fe20007ffe000 */
        /* <DEDUP_REMOVED lines=12> */
[----:B------:R-:W-:Y:S01]  /*71a0*/  F2FP.BF16.F32.PACK_AB R5, R0, R5 ;  /* 0x000000050005723e */ /* 0x000fe200000010ff */
[-C--:B------:R-:W-:Y:S01]  /*71b0*/  FMUL R105, R105, R22.reuse ;  /* 0x0000001669697220 */ /* 0x080fe20000400000 */
[----:B------:R-:W-:Y:S01]  /*71c0*/  MOV R0, 0x10 ;  /* 0x0000001000007802 */ /* 0x000fe20000000f00 */
[-C--:B------:R-:W-:Y:S01]  /*71d0*/  FMUL R104, R104, R22.reuse ;  /* 0x0000001668687220 */ /* 0x080fe20000400000 */
[----:B------:R-:W-:Y:S01]  /*71e0*/  F2FP.BF16.F32.PACK_AB R7, R8, R7 ;  /* 0x000000070807723e */ /* 0x000fe200000010ff */
[-C--:B------:R-:W-:Y:S01]  /*71f0*/  FMUL R13, R107, R22.reuse ;  /* 0x000000166b0d7220 */ /* 0x080fe20000400000 */
[----:B------:R-:W-:Y:S01]  /*7200*/  F2FP.BF16.F32.PACK_AB R9, R10, R9 ;  /* 0x000000090a09723e */ /* 0x000fe200000010ff */
        /* <DEDUP_REMOVED lines=13> */
[----:B------:R-:W-:Y:S01]  /*72e0*/  F2FP.BF16.F32.PACK_AB R4, R89, R4 ;  /* 0x000000045904723e */ /* 0x000fe200000010ff */
[----:B------:R-:W-:Y:S01]  /*72f0*/  IMAD R3, R3, 0x2, R2 ;  /* 0x0000000203037824 */ /* 0x000fe200078e0202 */
[----:B------:R-:W-:-:S02]  /*7300*/  F2FP.BF16.F32.PACK_AB R6, R93, R6 ;  /* 0x000000065d06723e */ /* 0x000fc400000010ff */
[----:B------:R-:W-:Y:S02]  /*7310*/  F2FP.BF16.F32.PACK_AB R8, R97, R96 ;  /* 0x000000606108723e */ /* 0x000fe400000010ff */
[----:B------:R-:W-:Y:S02]  /*7320*/  F2FP.BF16.F32.PACK_AB R10, R101, R100 ;  /* 0x00000064650a723e */ /* 0x000fe400000010ff */
[----:B------:R-:W-:Y:S02]  /*7330*/  F2FP.BF16.F32.PACK_AB R11, R12, R11 ;  /* 0x0000000b0c0b723e */ /* 0x000fe400000010ff */
[----:B------:R-:W-:Y:S01]  /*7340*/  SEL R0, R0, 0xfffffff0, !P0 ;  /* 0xfffffff000007807 */ /* 0x000fe20004000000 */
[----:B------:R-:W-:Y:S06]  /*7350*/  @P1 BRA `(.L_x_54) ;  /* 0x0000000000041947 */ /* 0x000fec0003800000 */
[----:B------:R-:W-:-:S04]  /*7360*/  DEPBAR.LE SB0, 0x1 ;  /* 0x000080400000791a */ /* 0x000fc80000000000 */
.L_x_54:
[----:B------:R-:W-:Y:S05]  /*7370*/  WARPSYNC.ALL ;  /* 0x0000000000007948 */ /* 0x000fea0003800000 */
[----:B------:R-:W-:Y:S01]  /*7380*/  BAR.SYNC.DEFER_BLOCKING 0x1, 0x80 ;  /* 0x0042000000007b1d */ /* 0x000fe20000010000 */
[----:B------:R-:W-:Y:S02]  /*7390*/  LEA R0, R0, R3, 0x1 ;  /* 0x0000000300007211 */ /* 0x000fe400078e08ff */
[----:B------:R-:W-:Y:S02]  /*73a0*/  F2FP.BF16.F32.PACK_AB R13, R13, R14 ;  /* 0x0000000e0d0d723e */ /* 0x000fe400000010ff */
[----:B------:R-:W-:Y:S01]  /*73b0*/  F2FP.BF16.F32.PACK_AB R15, R15, R16 ;  /* 0x000000100f0f723e */ /* 0x000fe200000010ff */
[----:B------:R-:W-:Y:S01]  /*73c0*/  BSSY B0, `(.L_x_55) ;  /* 0x000001d000007945 */ /* 0x000fe20003800000 */
[----:B------:R-:W-:-:S02]  /*73d0*/  F2FP.BF16.F32.PACK_AB R17, R17, R18 ;  /* 0x000000121111723e */ /* 0x000fc400000010ff */
[----:B------:R-:W-:Y:S02]  /*73e0*/  F2FP.BF16.F32.PACK_AB R12, R105, R104 ;  /* 0x00000068690c723e */ /* 0x000fe400000010ff */
[----:B------:R-:W-:Y:S02]  /*73f0*/  F2FP.BF16.F32.PACK_AB R14, R109, R108 ;  /* 0x0000006c6d0e723e */ /* 0x000fe400000010ff */
[----:B------:R-:W-:Y:S02]  /*7400*/  F2FP.BF16.F32.PACK_AB R16, R113, R112 ;  /* 0x000000707110723e */ /* 0x000fe400000010ff */
[----:B------:R-:W-:Y:S02]  /*7410*/  F2FP.BF16.F32.PACK_AB R18, R117, R116 ;  /* 0x000000747512723e */ /* 0x000fe400000010ff */
[----:B------:R-:W-:Y:S01]  /*7420*/  F2FP.BF16.F32.PACK_AB R19, R19, R20 ;  /* 0x000000141313723e */ /* 0x000fe200000010ff */
[----:B------:R2:W-:Y:S04]  /*7430*/  STSM.16.M88.4 [R3], R4 ;  /* 0x0000000403007844 */ /* 0x0005e80000000200 */
[----:B------:R2:W-:Y:S01]  /*7440*/  STSM.16.M88.4 [R0], R8 ;  /* 0x0000000800007844 */ /* 0x0005e20000000200 */
[----:B------:R-:W-:Y:S01]  /*7450*/  @!PT LDS RZ, [RZ] ;  /* 0x00000000fffff984 */ /* 0x000fe20000000800 */
[----:B------:R-:W-:Y:S01]  /*7460*/  @!PT LDS RZ, [RZ] ;  /* 0x00000000fffff984 */ /* 0x000fe20000000800 */
[----:B------:R-:W-:Y:S01]  /*7470*/  @!PT LDS RZ, [RZ] ;  /* 0x00000000fffff984 */ /* 0x000fe20000000800 */
[----:B------:R-:W-:Y:S01]  /*7480*/  @!PT LDS RZ, [RZ] ;  /* 0x00000000fffff984 */ /* 0x000fe20000000800 */
[----:B------:R3:W-:Y:S06]  /*7490*/  MEMBAR.ALL.CTA ;  /* 0x0000000000007992 */ /* 0x0007ec0000008000 */
[----:B---3--:R-:W3:Y:S02]  /*74a0*/  FENCE.VIEW.ASYNC.S ;  /* 0x00000000000073c6 */ /* 0x008ee40000000000 */
[----:B---3--:R-:W-:Y:S06]  /*74b0*/  BAR.SYNC.DEFER_BLOCKING 0x1, 0x80 ;  /* 0x0042000000007b1d */ /* 0x008fec0000010000 */
[----:B------:R-:W-:Y:S05]  /*74c0*/  @P1 BRA `(.L_x_56) ;  /* 0x0000000000301947 */ /* 0x000fea0003800000 */
[----:B------:R-:W3:Y:S01]  /*74d0*/  S2UR UR10, SR_CTAID.X ;  /* 0x00000000000a79c3 */ /* 0x000ee20000002500 */
[----:B------:R-:W-:Y:S01]  /*74e0*/  ULDC.64 UR4, c[0x0][0x198] ;  /* 0x0000660000047ab9 */ /* 0x000fe20000000a00 */
[----:B------:R-:W-:Y:S01]  /*74f0*/  R2UR UR8, R2 ;  /* 0x00000000020872ca */ /* 0x000fe200000e0000 */
[----:B------:R-:W-:Y:S01]  /*7500*/  UIADD3 UR4, UP0, UR4, 0x670, URZ ;  /* 0x0000067004047890 */ /* 0x000fe2000ff1e03f */
[----:B------:R-:W-:Y:S01]  /*7510*/  UMOV UR9, URZ ;  /* 0x0000003f00097c82 */ /* 0x000fe20008000000 */
[----:B------:R-:W-:Y:S02]  /*7520*/  UMOV UR11, UR36 ;  /* 0x00000024000b7c82 */ /* 0x000fe40008000000 */
[----:B------:R-:W-:Y:S01]  /*7530*/  UIADD3.X UR5, URZ, UR5, URZ, UP0, !UPT ;  /* 0x000000053f057290 */ /* 0x000fe200087fe43f */
[----:B------:R-:W-:Y:S01]  /*7540*/  UMOV UR12, UR37 ;  /* 0x00000025000c7c82 */ /* 0x000fe20008000000 */
[----:B---3--:R-:W-:-:S09]  /*7550*/  USHF.L.U32 UR10, UR10, 0x6, URZ ;  /* 0x000000060a0a7899 */ /* 0x008fd2000800063f */
[----:B------:R3:W-:Y:S01]  /*7560*/  UTMASTG.4D [UR8], [UR4] ;  /* 0x00000008040073b5 */ /* 0x0007e20008018000 */
[----:B------:R0:W-:Y:S01]  /*7570*/  UTMACMDFLUSH ;  /* 0x00000000000079b7 */ /* 0x0001e20000000000 */
[----:B---3--:R-:W-:-:S04]  /*7580*/  DEPBAR.LE SB0, 0x1 ;  /* 0x000080400000791a */ /* 0x008fc80000000000 */
.L_x_56:
[----:B------:R-:W-:Y:S05]  /*7590*/  BSYNC B0 ;  /* 0x0000000000007941 */ /* 0x000fea0003800000 */
.L_x_55:
[----:B------:R-:W-:Y:S06]  /*75a0*/  BAR.SYNC.DEFER_BLOCKING 0x1, 0x80 ;  /* 0x0042000000007b1d */ /* 0x000fec0000010000 */
[----:B------:R-:W-:Y:S01]  /*75b0*/  BSSY B0, `(.L_x_57) ;  /* 0x0000017000007945 */ /* 0x000fe20003800000 */
[----:B------:R3:W-:Y:S04]  /*75c0*/  STSM.16.M88.4 [R3+0x1000], R12 ;  /* 0x0010000c03007844 */ /* 0x0007e80000000200 */
[----:B------:R3:W-:Y:S01]  /*75d0*/  STSM.16.M88.4 [R0+0x1000], R16 ;  /* 0x0010001000007844 */ /* 0x0007e20000000200 */
[----:B------:R-:W-:Y:S01]  /*75e0*/  @!PT LDS RZ, [RZ] ;  /* 0x00000000fffff984 */ /* 0x000fe20000000800 */
[----:B------:R-:W-:Y:S01]  /*75f0*/  @!PT LDS RZ, [RZ] ;  /* 0x00000000fffff984 */ /* 0x000fe20000000800 */
[----:B------:R-:W-:Y:S01]  /*7600*/  @!PT LDS RZ, [RZ] ;  /* 0x00000000fffff984 */ /* 0x000fe20000000800 */
[----:B------:R-:W-:Y:S01]  /*7610*/  @!PT LDS RZ, [RZ] ;  /* 0x00000000fffff984 */ /* 0x000fe20000000800 */
[----:B------:R4:W-:Y:S06]  /*7620*/  MEMBAR.ALL.CTA ;  /* 0x0000000000007992 */ /* 0x0009ec0000008000 */
[----:B----4-:R-:W4:Y:S02]  /*7630*/  FENCE.VIEW.ASYNC.S ;  /* 0x00000000000073c6 */ /* 0x010f240000000000 */
[----:B----4-:R-:W-:Y:S06]  /*7640*/  BAR.SYNC.DEFER_BLOCKING 0x1, 0x80 ;  /* 0x0042000000007b1d */ /* 0x010fec0000010000 */
[----:B------:R-:W-:Y:S05]  /*7650*/  @P1 BRA `(.L_x_58) ;  /* 0x0000000000301947 */ /* 0x000fea0003800000 */
[----:B------:R-:W4:Y:S01]  /*7660*/  S2UR UR10, SR_CTAID.X ;  /* 0x00000000000a79c3 */ /* 0x000f220000002500 */
[----:B------:R-:W-:Y:S01]  /*7670*/  R2UR UR8, R2 ;  /* 0x00000000020872ca */ /* 0x000fe200000e0000 */
[----:B------:R-:W-:Y:S01]  /*7680*/  ULDC.64 UR4, c[0x0][0x198] ;  /* 0x0000660000047ab9 */ /* 0x000fe20000000a00 */
[----:B------:R-:W-:Y:S01]  /*7690*/  UMOV UR9, 0x20 ;  /* 0x0000002000097882 */ /* 0x000fe20000000000 */
[----:B------:R-:W-:Y:S01]  /*76a0*/  UIADD3 UR4, UP0, UR4, 0x670, URZ ;  /* 0x0000067004047890 */ /* 0x000fe2000ff1e03f */
[----:B------:R-:W-:Y:S01]  /*76b0*/  UMOV UR11, UR36 ;  /* 0x00000024000b7c82 */ /* 0x000fe20008000000 */
[----:B------:R-:W-:Y:S02]  /*76c0*/  UMOV UR12, UR37 ;  /* 0x00000025000c7c82 */ /* 0x000fe40008000000 */
[----:B------:R-:W-:-:S06]  /*76d0*/  UIADD3.X UR5, URZ, UR5, URZ, UP0, !UPT ;  /* 0x000000053f057290 */ /* 0x000fcc00087fe43f */
[----:B------:R-:W-:Y:S02]  /*76e0*/  UIADD3 UR8, UR8, 0x1000, URZ ;  /* 0x0000100008087890 */ /* 0x000fe4000fffe03f */
[----:B----4-:R-:W-:-:S09]  /*76f0*/  USHF.L.U32 UR10, UR10, 0x6, URZ ;  /* 0x000000060a0a7899 */ /* 0x010fd2000800063f */
[----:B------:R4:W-:Y:S02]  /*7700*/  UTMASTG.4D [UR8], [UR4] ;  /* 0x00000008040073b5 */ /* 0x0009e40008018000 */
[----:B----4-:R0:W-:Y:S02]  /*7710*/  UTMACMDFLUSH ;  /* 0x00000000000079b7 */ /* 0x0101e40000000000 */
.L_x_58:
[----:B------:R-:W-:Y:S05]  /*7720*/  BSYNC B0 ;  /* 0x0000000000007941 */ /* 0x000fea0003800000 */
.L_x_57:
[----:B------:R-:W-:-:S04]  /*7730*/  DEPBAR.LE SB0, 0x0 ;  /* 0x000080000000791a */ /* 0x000fc80000000000 */
[----:B------:R-:W-:Y:S05]  /*7740*/  EXIT ;  /* 0x000000000000794d */ /* 0x000fea0003800000 */
.L_x_7:
[----:B-1----:R1:W2:Y:S02]  /*7750*/  SYNCS.PHASECHK.TRANS64.TRYWAIT P2, [R3+URZ+0x12048], R2 ;  /* 0x01204802030075a7 */ /* 0x0022a4000804017f */
[----:B--2---:R-:W-:Y:S05]  /*7760*/  @!P2 NANOSLEEP.SYNCS 0x989680 ;  /* 0x009896800000a95d */ /* 0x004fea0003900000 */
[----:B------:R-:W2:Y:S02]  /*7770*/  @!P2 SYNCS.PHASECHK.TRANS64 P2, [R3+URZ+0x12048], R2 ;  /* 0x012048020300a5a7 */ /* 0x000ea4000804007f */
[----:B--2---:R-:W-:Y:S05]  /*7780*/  @!P2 BRA `(.L_x_7) ;  /* 0xfffffffc00f0a947 */ /* 0x004fea000383ffff */
[----:B------:R-:W-:Y:S05]  /*7790*/  BRA `(.L_x_59) ;  /* 0xffffff8c00c47947 */ /* 0x000fea000383ffff */
.L_x_12:
[----:B-1----:R1:W2:Y:S02]  /*77a0*/  SYNCS.PHASECHK.TRANS64.TRYWAIT P1, [R3+URZ+0x12020], R0 ;  /* 0x01202000030075a7 */ /* 0x0022a4000802017f */
[----:B--2---:R-:W-:Y:S05]  /*77b0*/  @!P1 NANOSLEEP.SYNCS 0x989680 ;  /* 0x009896800000995d */ /* 0x004fea0003900000 */
[----:B------:R-:W2:Y:S02]  /*77c0*/  @!P1 SYNCS.PHASECHK.TRANS64 P1, [R3+URZ+0x12020], R0 ;  /* 0x01202000030095a7 */ /* 0x000ea4000802007f */
[----:B--2---:R-:W-:Y:S05]  /*77d0*/  @!P1 BRA `(.L_x_12) ;  /* 0xfffffffc00f09947 */ /* 0x004fea000383ffff */
[----:B------:R-:W-:Y:S05]  /*77e0*/  BRA `(.L_x_60) ;  /* 0xffffff9000607947 */ /* 0x000fea000383ffff */
.L_x_14:
[----:B-1----:R1:W2:Y:S02]  /*77f0*/  SYNCS.PHASECHK.TRANS64.TRYWAIT P1, [R0+URZ+0x12020], R3 ;  /* 0x01202003000075a7 */ /* 0x0022a4000802017f */
[----:B--2---:R-:W-:Y:S05]  /*7800*/  @!P1 NANOSLEEP.SYNCS 0x989680 ;  /* 0x009896800000995d */ /* 0x004fea0003900000 */
[----:B------:R-:W2:Y:S02]  /*7810*/  @!P1 SYNCS.PHASECHK.TRANS64 P1, [R0+URZ+0x12020], R3 ;  /* 0x01202003000095a7 */ /* 0x000ea4000802007f */
[----:B--2---:R-:W-:Y:S05]  /*7820*/  @!P1 BRA `(.L_x_14) ;  /* 0xfffffffc00f09947 */ /* 0x004fea000383ffff */
[----:B------:R-:W-:Y:S05]  /*7830*/  BRA `(.L_x_61) ;  /* 0xffffff9000b87947 */ /* 0x000fea000383ffff */
.L_x_17:
[----:B-1----:R1:W2:Y:S02]  /*7840*/  SYNCS.PHASECHK.TRANS64.TRYWAIT P1, [R2+URZ+0x12020], R3 ;  /* 0x01202003020075a7 */ /* 0x0022a4000802017f */
[----:B--2---:R-:W-:Y:S05]  /*7850*/  @!P1 NANOSLEEP.SYNCS 0x989680 ;  /* 0x009896800000995d */ /* 0x004fea0003900000 */
[----:B------:R-:W2:Y:S02]  /*7860*/  @!P1 SYNCS.PHASECHK.TRANS64 P1, [R2+URZ+0x12020], R3 ;  /* 0x01202003020095a7 */ /* 0x000ea4000802007f */
[----:B--2---:R-:W-:Y:S05]  /*7870*/  @!P1 BRA `(.L_x_17) ;  /* 0xfffffffc00f09947 */ /* 0x004fea000383ffff */
[----:B------:R-:W-:Y:S05]  /*7880*/  BRA `(.L_x_62) ;  /* 0xffffff94002c7947 */ /* 0x000fea000383ffff */
.L_x_19:
[----:B-1----:R1:W2:Y:S02]  /*7890*/  SYNCS.PHASECHK.TRANS64.TRYWAIT P1, [R3+URZ+0x12020], R0 ;  /* 0x01202000030075a7 */ /* 0x0022a4000802017f */
[----:B--2---:R-:W-:Y:S05]  /*78a0*/  @!P1 NANOSLEEP.SYNCS 0x989680 ;  /* 0x009896800000995d */ /* 0x004fea0003900000 */
[----:B------:R-:W2:Y:S02]  /*78b0*/  @!P1 SYNCS.PHASECHK.TRANS64 P1, [R3+URZ+0x12020], R0 ;  /* 0x01202000030095a7 */ /* 0x000ea4000802007f */
[----:B--2---:R-:W-:Y:S05]  /*78c0*/  @!P1 BRA `(.L_x_19) ;  /* 0xfffffffc00f09947 */ /* 0x004fea000383ffff */
[----:B------:R-:W-:Y:S05]  /*78d0*/  BRA `(.L_x_63) ;  /* 0xffffff94009c7947 */ /* 0x000fea000383ffff */
.L_x_21:
[----:B-1----:R1:W2:Y:S02]  /*78e0*/  SYNCS.PHASECHK.TRANS64.TRYWAIT P1, [R2+URZ+0x12040], R23 ;  /* 0x01204017020075a7 */ /* 0x0022a4000802017f */
[----:B--2---:R-:W-:Y:S05]  /*78f0*/  @!P1 NANOSLEEP.SYNCS 0x989680 ;  /* 0x009896800000995d */ /* 0x004fea0003900000 */
[----:B------:R-:W2:Y:S02]  /*7900*/  @!P1 SYNCS.PHASECHK.TRANS64 P1, [R2+URZ+0x12040], R23 ;  /* 0x01204017020095a7 */ /* 0x000ea4000802007f */
[----:B--2---:R-:W-:Y:S05]  /*7910*/  @!P1 BRA `(.L_x_21) ;  /* 0xfffffffc00f09947 */ /* 0x004fea000383ffff */
[----:B------:R-:W-:Y:S05]  /*7920*/  BRA `(.L_x_64) ;  /* 0xffffff9800147947 */ /* 0x000fea000383ffff */
.L_x_22:
[----:B--2---:R2:W3:Y:S02]  /*7930*/  SYNCS.PHASECHK.TRANS64.TRYWAIT P1, [R2+URZ+0x12000], R23 ;  /* 0x01200017020075a7 */ /* 0x0044e4000802017f */
[----:B---3--:R-:W-:Y:S05]  /*7940*/  @!P1 NANOSLEEP.SYNCS 0x989680 ;  /* 0x009896800000995d */ /* 0x008fea0003900000 */
[----:B------:R-:W3:Y:S02]  /*7950*/  @!P1 SYNCS.PHASECHK.TRANS64 P1, [R2+URZ+0x12000], R23 ;  /* 0x01200017020095a7 */ /* 0x000ee4000802007f */
[----:B---3--:R-:W-:Y:S05]  /*7960*/  @!P1 BRA `(.L_x_22) ;  /* 0xfffffffc00f09947 */ /* 0x008fea000383ffff */
[----:B------:R-:W-:Y:S05]  /*7970*/  BRA `(.L_x_65) ;  /* 0xffffff98000c7947 */ /* 0x000fea000383ffff */
.L_x_23:
[----:B--2---:R2:W3:Y:S02]  /*7980*/  SYNCS.PHASECHK.TRANS64.TRYWAIT P6, [R2+URZ+0x12008], R23 ;  /* 0x01200817020075a7 */ /* 0x0044e400080c017f */
[----:B---3--:R-:W-:Y:S05]  /*7990*/  @!P6 NANOSLEEP.SYNCS 0x989680 ;  /* 0x009896800000e95d */ /* 0x008fea0003900000 */
[----:B------:R-:W3:Y:S02]  /*79a0*/  @!P6 SYNCS.PHASECHK.TRANS64 P6, [R2+URZ+0x12008], R23 ;  /* 0x012008170200e5a7 */ /* 0x000ee400080c007f */
[----:B---3--:R-:W-:Y:S05]  /*79b0*/  @!P6 BRA `(.L_x_23) ;  /* 0xfffffffc00f0e947 */ /* 0x008fea000383ffff */
[----:B------:R-:W-:Y:S05]  /*79c0*/  BRA `(.L_x_66) ;  /* 0xffffffa400487947 */ /* 0x000fea000383ffff */
.L_x_25:
[----:B--2---:R2:W3:Y:S02]  /*79d0*/  SYNCS.PHASECHK.TRANS64.TRYWAIT P1, [R3+URZ+0x12000], R0 ;  /* 0x01200000030075a7 */ /* 0x0044e4000802017f */
[----:B---3--:R-:W-:Y:S05]  /*79e0*/  @!P1 NANOSLEEP.SYNCS 0x989680 ;  /* 0x009896800000995d */ /* 0x008fea0003900000 */
[----:B------:R-:W3:Y:S02]  /*79f0*/  @!P1 SYNCS.PHASECHK.TRANS64 P1, [R3+URZ+0x12000], R0 ;  /* 0x01200000030095a7 */ /* 0x000ee4000802007f */
[----:B---3--:R-:W-:Y:S05]  /*7a00*/  @!P1 BRA `(.L_x_25) ;  /* 0xfffffffc00f09947 */ /* 0x008fea000383ffff */
[----:B------:R-:W-:Y:S05]  /*7a10*/  BRA `(.L_x_67) ;  /* 0xffffffbc001c7947 */ /* 0x000fea000383ffff */
.L_x_28:
[----:B-1----:R1:W2:Y:S02]  /*7a20*/  SYNCS.PHASECHK.TRANS64.TRYWAIT P2, [R0+URZ+0x12020], R3 ;  /* 0x01202003000075a7 */ /* 0x0022a4000804017f */
[----:B--2---:R-:W-:Y:S05]  /*7a30*/  @!P2 NANOSLEEP.SYNCS 0x989680 ;  /* 0x009896800000a95d */ /* 0x004fea0003900000 */
[----:B------:R-:W2:Y:S02]  /*7a40*/  @!P2 SYNCS.PHASECHK.TRANS64 P2, [R0+URZ+0x12020], R3 ;  /* 0x012020030000a5a7 */ /* 0x000ea4000804007f */
[----:B--2---:R-:W-:Y:S05]  /*7a50*/  @!P2 BRA `(.L_x_28) ;  /* 0xfffffffc00f0a947 */ /* 0x004fea000383ffff */
[----:B------:R-:W-:Y:S05]  /*7a60*/  BRA `(.L_x_68) ;  /* 0xffffffbc00a07947 */ /* 0x000fea000383ffff */
.L_x_31:
[----:B------:R1:W1:Y:S02]  /*7a70*/  SYNCS.PHASECHK.TRANS64.TRYWAIT P6, [R23+URZ+0x12000], R120 ;  /* 0x01200078170075a7 */ /* 0x00026400080c017f */
[----:B-1----:R-:W-:Y:S05]  /*7a80*/  @!P6 NANOSLEEP.SYNCS 0x989680 ;  /* 0x009896800000e95d */ /* 0x002fea0003900000 */
[----:B------:R-:W1:Y:S02]  /*7a90*/  @!P6 SYNCS.PHASECHK.TRANS64 P6, [R23+URZ+0x12000], R120 ;  /* 0x012000781700e5a7 */ /* 0x000e6400080c007f */
[----:B-1----:R-:W-:Y:S05]  /*7aa0*/  @!P6 BRA `(.L_x_31) ;  /* 0xfffffffc00f0e947 */ /* 0x002fea000383ffff */
[----:B------:R-:W-:Y:S05]  /*7ab0*/  BRA `(.L_x_69) ;  /* 0xffffffc400a07947 */ /* 0x000fea000383ffff */
.L_x_35:
[----:B-1----:R1:W2:Y:S02]  /*7ac0*/  SYNCS.PHASECHK.TRANS64.TRYWAIT P1, [R12+URZ+0x12020], R19 ;  /* 0x012020130c0075a7 */ /* 0x0022a4000802017f */
[----:B--2---:R-:W-:Y:S05]  /*7ad0*/  @!P1 NANOSLEEP.SYNCS 0x989680 ;  /* 0x009896800000995d */ /* 0x004fea0003900000 */
[----:B------:R-:W2:Y:S02]  /*7ae0*/  @!P1 SYNCS.PHASECHK.TRANS64 P1, [R12+URZ+0x12020], R19 ;  /* 0x012020130c0095a7 */ /* 0x000ea4000802007f */
[----:B--2---:R-:W-:Y:S05]  /*7af0*/  @!P1 BRA `(.L_x_35) ;  /* 0xfffffffc00f09947 */ /* 0x004fea000383ffff */
[----:B------:R-:W-:Y:S05]  /*7b00*/  BRA `(.L_x_70) ;  /* 0xffffffe400a47947 */ /* 0x000fea000383ffff */
        .weak           $__internal_0_$__cuda_sm20_rcp_rn_f32_slowpath
        .type           $__internal_0_$__cuda_sm20_rcp_rn_f32_slowpath,@function
        .size           $__internal_0_$__cuda_sm20_rcp_rn_f32_slowpath,(.L_x_76 - $__internal_0_$__cuda_sm20_rcp_rn_f32_slowpath)
$__internal_0_$__cuda_sm20_rcp_rn_f32_slowpath:
[----:B------:R-:W-:Y:S01]  /*7b10*/  SHF.L.U32 R4, R5, 0x1, RZ ;  /* 0x0000000105047819 */ /* 0x000fe200000006ff */
[----:B------:R-:W-:Y:S03]  /*7b20*/  BSSY B2, `(.L_x_71) ;  /* 0x0000030000027945 */ /* 0x000fe60003800000 */
[----:B------:R-:W-:-:S04]  /*7b30*/  SHF.R.U32.HI R17, RZ, 0x18, R4 ;  /* 0x00000018ff117819 */ /* 0x000fc80000011604 */
[----:B------:R-:W-:-:S13]  /*7b40*/  ISETP.NE.U32.AND P0, PT, R17, RZ, PT ;  /* 0x000000ff1100720c */ /* 0x000fda0003f05070 */
[----:B------:R-:W-:Y:S05]  /*7b50*/  @P0 BRA `(.L_x_72) ;  /* 0x0000000000280947 */ /* 0x000fea0003800000 */
[----:B------:R-:W-:-:S04]  /*7b60*/  SHF.L.U32 R4, R5, 0x1, RZ ;  /* 0x0000000105047819 */ /* 0x000fc800000006ff */
[----:B------:R-:W-:-:S13]  /*7b70*/  ISETP.NE.AND P0, PT, R4, RZ, PT ;  /* 0x000000ff0400720c */ /* 0x000fda0003f05270 */
[----:B------:R-:W-:Y:S01]  /*7b80*/  @P0 FFMA R12, R5, 1.84467440737095516160e+19, RZ ;  /* 0x5f800000050c0823 */ /* 0x000fe200000000ff */
[----:B------:R-:W-:Y:S08]  /*7b90*/  @!P0 MUFU.RCP R10, R5 ;  /* 0x00000005000a8308 */ /* 0x000ff00000001000 */
[----:B------:R-:W1:Y:S02]  /*7ba0*/  @P0 MUFU.RCP R13, R12 ;  /* 0x0000000c000d0308 */ /* 0x000e640000001000 */
[----:B-1----:R-:W-:-:S04]  /*7bb0*/  @P0 FFMA R4, R12, R13, -1 ;  /* 0xbf8000000c040423 */ /* 0x002fc8000000000d */
[----:B------:R-:W-:-:S04]  /*7bc0*/  @P0 FADD.FTZ R4, -R4, -RZ ;  /* 0x800000ff04040221 */ /* 0x000fc80000010100 */
[----:B------:R-:W-:-:S04]  /*7bd0*/  @P0 FFMA R4, R13, R4, R13 ;  /* 0x000000040d040223 */ /* 0x000fc8000000000d */
[----:B------:R-:W-:Y:S01]  /*7be0*/  @P0 FFMA R10, R4, 1.84467440737095516160e+19, RZ ;  /* 0x5f800000040a0823 */ /* 0x000fe200000000ff */
[----:B------:R-:W-:Y:S06]  /*7bf0*/  BRA `(.L_x_73) ;  /* 0x0000000000887947 */ /* 0x000fec0003800000 */
.L_x_72:
[----:B------:R-:W-:-:S04]  /*7c00*/  IADD3 R18, R17, -0xfd, RZ ;  /* 0xffffff0311127810 */ /* 0x000fc80007ffe0ff */
[----:B------:R-:W-:-:S13]  /*7c10*/  ISETP.GT.U32.AND P0, PT, R18, 0x1, PT ;  /* 0x000000011200780c */ /* 0x000fda0003f04070 */
[----:B------:R-:W-:Y:S05]  /*7c20*/  @P0 BRA `(.L_x_74) ;  /* 0x0000000000780947 */ /* 0x000fea0003800000 */
[----:B------:R-:W-:Y:S02]  /*7c30*/  LOP3.LUT R4, R5, 0x7fffff, RZ, 0xc0, !PT ;  /* 0x007fffff05047812 */ /* 0x000fe400078ec0ff */
[----:B------:R-:W-:Y:S02]  /*7c40*/  MOV R15, 0x3 ;  /* 0x00000003000f7802 */ /* 0x000fe40000000f00 */
[----:B------:R-:W-:Y:S02]  /*7c50*/  LOP3.LUT R4, R4, 0x3f800000, RZ, 0xfc, !PT ;  /* 0x3f80000004047812 */ /* 0x000fe400078efcff */
[----:B------:R-:W-:Y:S02]  /*7c60*/  SHF.L.U32 R15, R15, R18, RZ ;  /* 0x000000120f0f7219 */ /* 0x000fe400000006ff */
[----:B------:R-:W1:Y:S02]  /*7c70*/  MUFU.RCP R13, R4 ;  /* 0x00000004000d7308 */ /* 0x000e640000001000 */
[----:B-1----:R-:W-:-:S04]  /*7c80*/  FFMA R10, R4, R13, -1 ;  /* 0xbf800000040a7423 */ /* 0x002fc8000000000d */
[----:B------:R-:W-:-:S04]  /*7c90*/  FADD.FTZ R10, -R10, -RZ ;  /* 0x800000ff0a0a7221 */ /* 0x000fc80000010100 */
[CCC-:B------:R-:W-:Y:S01]  /*7ca0*/  FFMA.RM R12, R13.reuse, R10.reuse, R13.reuse ;  /* 0x0000000a0d0c7223 */ /* 0x1c0fe2000000400d */
[----:B------:R-:W-:-:S04]  /*7cb0*/  FFMA.RP R13, R13, R10, R13 ;  /* 0x0000000a0d0d7223 */ /* 0x000fc8000000800d */
[C---:B------:R-:W-:Y:S02]  /*7cc0*/  LOP3.LUT R10, R12.reuse, 0x7fffff, RZ, 0xc0, !PT ;  /* 0x007fffff0c0a7812 */ /* 0x040fe400078ec0ff */
[----:B------:R-:W-:Y:S02]  /*7cd0*/  FSETP.NEU.FTZ.AND P0, PT, R12, R13, PT ;  /* 0x0000000d0c00720b */ /* 0x000fe40003f1d000 */
[----:B------:R-:W-:Y:S02]  /*7ce0*/  LOP3.LUT R10, R10, 0x800000, RZ, 0xfc, !PT ;  /* 0x008000000a0a7812 */ /* 0x000fe400078efcff */
[----:B------:R-:W-:Y:S02]  /*7cf0*/  SEL R12, RZ, 0xffffffff, !P0 ;  /* 0xffffffffff0c7807 */ /* 0x000fe40004000000 */
[----:B------:R-:W-:-:S03]  /*7d00*/  LOP3.LUT R15, R15, R10, RZ, 0xc0, !PT ;  /* 0x0000000a0f0f7212 */ /* 0x000fc600078ec0ff */
[----:B------:R-:W-:Y:S01]  /*7d10*/  IMAD.MOV R13, RZ, RZ, -R12 ;  /* 0x000000ffff0d7224 */ /* 0x000fe200078e0a0c */
[----:B------:R-:W-:-:S04]  /*7d20*/  SHF.R.U32.HI R15, RZ, R18, R15 ;  /* 0x00000012ff0f7219 */ /* 0x000fc8000001160f */
[----:B------:R-:W-:Y:S02]  /*7d30*/  LOP3.LUT P1, RZ, R13, R18, R10, 0xf8, !PT ;  /* 0x000000120dff7212 */ /* 0x000fe4000782f80a */
[C---:B------:R-:W-:Y:S02]  /*7d40*/  LOP3.LUT P0, RZ, R15.reuse, 0x1, RZ, 0xc0, !PT ;  /* 0x000000010fff7812 */ /* 0x040fe4000780c0ff */
[----:B------:R-:W-:Y:S02]  /*7d50*/  LOP3.LUT P2, RZ, R15, 0x2, RZ, 0xc0, !PT ;  /* 0x000000020fff7812 */ /* 0x000fe4000784c0ff */
[----:B------:R-:W-:Y:S02]  /*7d60*/  IADD3 R13, R17, -0xfc, RZ ;  /* 0xffffff04110d7810 */ /* 0x000fe40007ffe0ff */
[----:B------:R-:W-:Y:S02]  /*7d70*/  PLOP3.LUT P0, PT, P0, P1, P2, 0xe0, 0x0 ;  /* 0x000000000000781c */ /* 0x000fe40000703c20 */
[----:B------:R-:W-:-:S02]  /*7d80*/  LOP3.LUT P1, RZ, R5, 0x7fffff, RZ, 0xc0, !PT ;  /* 0x007fffff05ff7812 */ /* 0x000fc4000782c0ff */
[----:B------:R-:W-:Y:S02]  /*7d90*/  SEL R4, RZ, 0x1, !P0 ;  /* 0x00000001ff047807 */ /* 0x000fe40004000000 */
[----:B------:R-:W-:Y:S02]  /*7da0*/  SHF.R.U32.HI R10, RZ, R13, R10 ;  /* 0x0000000dff0a7219 */ /* 0x000fe4000001160a */
[----:B------:R-:W-:-:S04]  /*7db0*/  IADD3 R4, -R4, RZ, RZ ;  /* 0x000000ff04047210 */ /* 0x000fc80007ffe1ff */
[----:B------:R-:W-:-:S13]  /*7dc0*/  ISETP.GE.AND P0, PT, R4, RZ, PT ;  /* 0x000000ff0400720c */ /* 0x000fda0003f06270 */
[----:B------:R-:W-:-:S04]  /*7dd0*/  @!P0 IADD3 R10, R10, 0x1, RZ ;  /* 0x000000010a0a8810 */ /* 0x000fc80007ffe0ff */
[----:B------:R-:W-:-:S04]  /*7de0*/  @!P1 SHF.L.U32 R10, R10, 0x1, RZ ;  /* 0x000000010a0a9819 */ /* 0x000fc800000006ff */
[----:B------:R-:W-:Y:S01]  /*7df0*/  LOP3.LUT R10, R10, 0x80000000, R5, 0xf8, !PT ;  /* 0x800000000a0a7812 */ /* 0x000fe200078ef805 */
[----:B------:R-:W-:Y:S06]  /*7e00*/  BRA `(.L_x_73) ;  /* 0x0000000000047947 */ /* 0x000fec0003800000 */
.L_x_74:
[----:B------:R1:W2:Y:S02]  /*7e10*/  MUFU.RCP R10, R5 ;  /* 0x00000005000a7308 */ /* 0x0002a40000001000 */
.L_x_73:
[----:B------:R-:W-:Y:S05]  /*7e20*/  BSYNC B2 ;  /* 0x0000000000027941 */ /* 0x000fea0003800000 */
.L_x_71:
[----:B------:R-:W-:Y:S02]  /*7e30*/  MOV R4, R14 ;  /* 0x0000000e00047202 */ /* 0x000fe40000000f00 */
[----:B-1----:R-:W-:-:S04]  /*7e40*/  MOV R5, 0x0 ;  /* 0x0000000000057802 */ /* 0x002fc80000000f00 */
[----:B--2---:R-:W-:Y:S05]  /*7e50*/  RET.REL.NODEC R4 `(_ZN7cutlass13device_kernelINS_4fmha6kernel13FmhaKernelTmaINS1_10collective15FmhaMainloopTmaINS_10bfloat16_tEfN4cute5tupleIJNS7_1CILi64EEENS9_ILi128EEESA_EEENS4_13DefaultFusionEJEEENS4_15FmhaFwdEpilogueIS6_fNS8_IJSA_SA_SB_EEEEEJEEEEEvNT_6ParamsE) ;  /* 0xffffff8004687950 */ /* 0x004fea0003c3ffff */
.L_x_75:
[----:B------:R-:W-:-:S00]  /*7e60*/  BRA `(.L_x_75) ;  /* 0xfffffffc00fc7947 */ /* 0x000fc0000383ffff */
[----:B------:R-:W-:-:S00]  /*7e70*/  NOP ;  /* 0x0000000000007918 */ /* 0x000fc00000000000 */
        /* <DEDUP_REMOVED lines=8> */
.L_x_76:


//--------------------- .nv.global.init           --------------------------
	.section	.nv.global.init,"aw",@progbits
.nv.global.init:
	.type		$str$23,@object
	.size		$str$23,($str$24 - $str$23)
$str$23:
        /*0000*/ 	.byte	0x28, 0x61, 0x64, 0x64, 0x72, 0x65, 0x73, 0x73, 0x20, 0x26, 0x20, 0x6d, 0x61, 0x73, 0x6b, 0x29
        /*0010*/ 	.byte	0x20, 0x3d, 0x3d, 0x20, 0x30, 0x00
	.type		$str$24,@object
	.size		$str$24,(__unnamed_1 - $str$24)
$str$24:
        /*0016*/ 	.byte	0x2f, 0x74, 0x6d, 0x70, 0x2f, 0x63, 0x75, 0x74, 0x6c, 0x61, 0x73, 0x73, 0x5f, 0x73, 0x77, 0x65
        /*0026*/ 	.byte	0x65, 0x70, 0x5f, 0x73, 0x72, 0x63, 0x2f, 0x69, 0x6e, 0x63, 0x6c, 0x75, 0x64, 0x65, 0x2f, 0x63
        /*0036*/ 	.byte	0x75, 0x74, 0x65, 0x2f, 0x70, 0x6f, 0x69, 0x6e, 0x74, 0x65, 0x72, 0x5f, 0x66, 0x6c, 0x61, 0x67
        /*0046*/ 	.byte	0x67, 0x65, 0x64, 0x2e, 0x68, 0x70, 0x70, 0x00
	.type		__unnamed_1,@object
	.size		__unnamed_1,(.L_0 - __unnamed_1)
__unnamed_1:
        /*004e*/ 	.byte	0x61, 0x75, 0x74, 0x6f, 0x20, 0x63, 0x75, 0x74, 0x65, 0x3a, 0x3a, 0x61, 0x73, 0x5f, 0x70, 0x6f
        /* <DEDUP_REMOVED lines=27> */
        /*020e*/ 	.byte	0x32, 0x30, 0x34, 0x38, 0x3e, 0x3e, 0x3e, 0x3e, 0x3e, 0x5d, 0x00
.L_0:


//--------------------- .nv.shared._ZN7cutlass13device_kernelINS_4fmha6kernel13FmhaKernelTmaINS1_10collective15FmhaMainloopTmaINS_10bfloat16_tEfN4cute5tupleIJNS7_1CILi64EEENS9_ILi128EEESA_EEENS4_13DefaultFusionEJEEENS4_15FmhaFwdEpilogueIS6_fNS8_IJSA_SA_SB_EEEEEJEEEEEvNT_6ParamsE --------------------------
	.section	.nv.shared._ZN7cutlass13device_kernelINS_4fmha6kernel13FmhaKernelTmaINS1_10collective15FmhaMainloopTmaINS_10bfloat16_tEfN4cute5tupleIJNS7_1CILi64EEENS9_ILi128EEESA_EEENS4_13DefaultFusionEJEEENS4_15FmhaFwdEpilogueIS6_fNS8_IJSA_SA_SB_EEEEEJEEEEEvNT_6ParamsE,"aw",@nobits
	.sectionflags	@""
	.align	16
	.zero		1024


//--------------------- .nv.shared.reserved.0     --------------------------
	.section	.nv.shared.reserved.0,"aw",@nobits
	.weak		__nv_reservedSMEM_offset_0_alias
	.size		__nv_reservedSMEM_offset_0_alias, 0, 0
	.other		__nv_reservedSMEM_offset_0_alias,@"STO_CUDA_RESERVED_SHARED STV_DEFAULT"
__nv_reservedSMEM_offset_0_alias:
	.zero		0


//--------------------- .nv.global                --------------------------
	.section	.nv.global,"aw",@nobits
.nv.global:
	.type		_ZN39_INTERNAL_d19d1ba6_4_k_cu_cc528caf_27864cute1_E,@object
	.size		_ZN39_INTERNAL_d19d1ba6_4_k_cu_cc528caf_27864cute1_E,(_ZN39_INTERNAL_d19d1ba6_4_k_cu_cc528caf_27864cuda3std3__45__cpo6cbeginE - _ZN39_INTERNAL_d19d1ba6_4_k_cu_cc528caf_27864cute1_E)
_ZN39_INTERNAL_d19d1ba6_4_k_cu_cc528caf_27864cute1_E:
	.zero		1
	.type		_ZN39_INTERNAL_d19d1ba6_4_k_cu_cc528caf_27864cuda3std3__45__cpo6cbeginE,@object
	.size		_ZN39_INTERNAL_d19d1ba6_4_k_cu_cc528caf_27864cuda3std3__45__cpo6cbeginE,(_ZN39_INTERNAL_d19d1ba6_4_k_cu_cc528caf_27864cuda3std3__48in_placeE - _ZN39_INTERNAL_d19d1ba6_4_k_cu_cc528caf_27864cuda3std3__45__cpo6cbeginE)
_ZN39_INTERNAL_d19d1ba6_4_k_cu_cc528caf_27864cuda3std3__45__cpo6cbeginE:
	.zero		1
	.type		_ZN39_INTERNAL_d19d1ba6_4_k_cu_cc528caf_27864cuda3std3__48in_placeE,@object
	.size		_ZN39_INTERNAL_d19d1ba6_4_k_cu_cc528caf_27864cuda3std3__48in_placeE,(_ZN39_INTERNAL_d19d1ba6_4_k_cu_cc528caf_27864cuda3std6ranges3__45__cpo9iter_moveE - _ZN39_INTERNAL_d19d1ba6_4_k_cu_cc528caf_27864cuda3std3__48in_placeE)
_ZN39_INTERNAL_d19d1ba6_4_k_cu_cc528caf_27864cuda3std3__48in_placeE:
	.zero		1
	.type		_ZN39_INTERNAL_d19d1ba6_4_k_cu_cc528caf_27864cuda3std6ranges3__45__cpo9iter_moveE,@object
	.size		_ZN39_INTERNAL_d19d1ba6_4_k_cu_cc528caf_27864cuda3std6ranges3__45__cpo9iter_moveE,(_ZN39_INTERNAL_d19d1ba6_4_k_cu_cc528caf_27864cuda3std3__45__cpo5beginE - _ZN39_INTERNAL_d19d1ba6_4_k_cu_cc528caf_27864cuda3std6ranges3__45__cpo9iter_moveE)
_ZN39_INTERNAL_d19d1ba6_4_k_cu_cc528caf_27864cuda3std6ranges3__45__cpo9iter_moveE:
	.zero		1
	.type		_ZN39_INTERNAL_d19d1ba6_4_k_cu_cc528caf_27864cuda3std3__45__cpo5beginE,@object
	.size		_ZN39_INTERNAL_d19d1ba6_4_k_cu_cc528caf_27864cuda3std3__45__cpo5beginE,(_ZN39_INTERNAL_d19d1ba6_4_k_cu_cc528caf_27864cuda3std3__441_GLOBAL__N__d19d1ba6_4_k_cu_cc528caf_27866ignoreE - _ZN39_INTERNAL_d19d1ba6_4_k_cu_cc528caf_27864cuda3std3__45__cpo5beginE)
_ZN39_INTERNAL_d19d1ba6_4_k_cu_cc528caf_27864cuda3std3__45__cpo5beginE:
	.zero		1
	.type		_ZN39_INTERNAL_d19d1ba6_4_k_cu_cc528caf_27864cuda3std3__441_GLOBAL__N__d19d1ba6_4_k_cu_cc528caf_27866ignoreE,@object
	.size		_ZN39_INTERNAL_d19d1ba6_4_k_cu_cc528caf_27864cuda3std3__441_GLOBAL__N__d19d1ba6_4_k_cu_cc528caf_27866ignoreE,(_ZN39_INTERNAL_d19d1ba6_4_k_cu_cc528caf_27864cute7productE - _ZN39_INTERNAL_d19d1ba6_4_k_cu_cc528caf_27864cuda3std3__441_GLOBAL__N__d19d1ba6_4_k_cu_cc528caf_27866ignoreE)
_ZN39_INTERNAL_d19d1ba6_4_k_cu_cc528caf_27864cuda3std3__441_GLOBAL__N__d19d1ba6_4_k_cu_cc528caf_27866ignoreE:
	.zero		1
	.type		_ZN39_INTERNAL_d19d1ba6_4_k_cu_cc528caf_27864cute7productE,@object
	.size		_ZN39_INTERNAL_d19d1ba6_4_k_cu_cc528caf_27864cute7productE,(_ZN39_INTERNAL_d19d1ba6_4_k_cu_cc528caf_27864cuda3std3__45__cpo3endE - _ZN39_INTERNAL_d19d1ba6_4_k_cu_cc528caf_27864cute7productE)
_ZN39_INTERNAL_d19d1ba6_4_k_cu_cc528caf_27864cute7productE:
	.zero		1
	.type		_ZN39_INTERNAL_d19d1ba6_4_k_cu_cc528caf_27864cuda3std3__45__cpo3endE,@object
	.size		_ZN39_INTERNAL_d19d1ba6_4_k_cu_cc528caf_27864cuda3std3__45__cpo3endE,(_ZN39_INTERNAL_d19d1ba6_4_k_cu_cc528caf_27864cuda3std3__419piecewise_constructE - _ZN39_INTERNAL_d19d1ba6_4_k_cu_cc528caf_27864cuda3std3__45__cpo3endE)
_ZN39_INTERNAL_d19d1ba6_4_k_cu_cc528caf_27864cuda3std3__45__cpo3endE:
	.zero		1
	.type		_ZN39_INTERNAL_d19d1ba6_4_k_cu_cc528caf_27864cuda3std3__419piecewise_constructE,@object
	.size		_ZN39_INTERNAL_d19d1ba6_4_k_cu_cc528caf_27864cuda3std3__419piecewise_constructE,(_ZN39_INTERNAL_d19d1ba6_4_k_cu_cc528caf_27864cuda3std3__45__cpo4cendE - _ZN39_INTERNAL_d19d1ba6_4_k_cu_cc528caf_27864cuda3std3__419piecewise_constructE)
_ZN39_INTERNAL_d19d1ba6_4_k_cu_cc528caf_27864cuda3std3__419piecewise_constructE:
	.zero		1
	.type		_ZN39_INTERNAL_d19d1ba6_4_k_cu_cc528caf_27864cuda3std3__45__cpo4cendE,@object
	.size		_ZN39_INTERNAL_d19d1ba6_4_k_cu_cc528caf_27864cuda3std3__45__cpo4cendE,(_ZN39_INTERNAL_d19d1ba6_4_k_cu_cc528caf_27864cuda3std6ranges3__45__cpo4swapE - _ZN39_INTERNAL_d19d1ba6_4_k_cu_cc528caf_27864cuda3std3__45__cpo4cendE)
_ZN39_INTERNAL_d19d1ba6_4_k_cu_cc528caf_27864cuda3std3__45__cpo4cendE:
	.zero		1
	.type		_ZN39_INTERNAL_d19d1ba6_4_k_cu_cc528caf_27864cuda3std6ranges3__45__cpo4swapE,@object
	.size		_ZN39_INTERNAL_d19d1ba6_4_k_cu_cc528caf_27864cuda3std6ranges3__45__cpo4swapE,(.L_8 - _ZN39_INTERNAL_d19d1ba6_4_k_cu_cc528caf_27864cuda3std6ranges3__45__cpo4swapE)
_ZN39_INTERNAL_d19d1ba6_4_k_cu_cc528caf_27864cuda3std6ranges3__45__cpo4swapE:
	.zero		1
.L_8:


//--------------------- .nv.constant0._ZN7cutlass13device_kernelINS_4fmha6kernel13FmhaKernelTmaINS1_10collective15FmhaMainloopTmaINS_10bfloat16_tEfN4cute5tupleIJNS7_1CILi64EEENS9_ILi128EEESA_EEENS4_13DefaultFusionEJEEENS4_15FmhaFwdEpilogueIS6_fNS8_IJSA_SA_SB_EEEEEJEEEEEvNT_6ParamsE --------------------------
	.section	.nv.constant0._ZN7cutlass13device_kernelINS_4fmha6kernel13FmhaKernelTmaINS1_10collective15FmhaMainloopTmaINS_10bfloat16_tEfN4cute5tupleIJNS7_1CILi64EEENS9_ILi128EEESA_EEENS4_13DefaultFusionEJEEENS4_15FmhaFwdEpilogueIS6_fNS8_IJSA_SA_SB_EEEEEJEEEEEvNT_6ParamsE,"a",@progbits
	.sectionflags	@""
	.align	4
.nv.constant0._ZN7cutlass13device_kernelINS_4fmha6kernel13FmhaKernelTmaINS1_10collective15FmhaMainloopTmaINS_10bfloat16_tEfN4cute5tupleIJNS7_1CILi64EEENS9_ILi128EEESA_EEENS4_13DefaultFusionEJEEENS4_15FmhaFwdEpilogueIS6_fNS8_IJSA_SA_SB_EEEEEJEEEEEvNT_6ParamsE:
	.zero		2688


//--------------------- SYMBOLS --------------------------

	.type		.nv.reservedSmem.offset0,@object
	.size		.nv.reservedSmem.offset0,0x4
	.type		__assertfail,@function
